//
// Generated by NVIDIA NVVM Compiler
//
// Compiler Build ID: CL-36424714
// Cuda compilation tools, release 13.0, V13.0.88
// Based on NVVM 20.0.0
//

.version 9.0
.target sm_100
.address_size 64

	// .globl	_Z13OmgSin_kerneliPKfPf
.global .align 4 .b8 __cudart_i2opi_f[24] = {65, 144, 67, 60, 153, 149, 98, 219, 192, 221, 52, 245, 209, 87, 39, 252, 41, 21, 68, 78, 110, 131, 249, 162};

.visible .entry _Z13OmgSin_kerneliPKfPf(
	.param .u32 _Z13OmgSin_kerneliPKfPf_param_0,
	.param .u64 .ptr .align 1 _Z13OmgSin_kerneliPKfPf_param_1,
	.param .u64 .ptr .align 1 _Z13OmgSin_kerneliPKfPf_param_2
)
{
	.local .align 4 .b8 	__local_depot0[28];
	.reg .b64 	%SP;
	.reg .b64 	%SPL;
	.reg .pred 	%p<11>;
	.reg .b32 	%r<52>;
	.reg .b32 	%f<28>;
	.reg .b64 	%rd<29>;
	.reg .b64 	%fd<3>;

	mov.u64 	%SPL, __local_depot0;
	ld.param.u32 	%r19, [_Z13OmgSin_kerneliPKfPf_param_0];
	ld.param.u64 	%rd11, [_Z13OmgSin_kerneliPKfPf_param_1];
	ld.param.u64 	%rd12, [_Z13OmgSin_kerneliPKfPf_param_2];
	add.u64 	%rd1, %SPL, 0;
	mov.u32 	%r20, %ctaid.y;
	mov.u32 	%r21, %nctaid.x;
	mov.u32 	%r22, %ctaid.x;
	mad.lo.s32 	%r23, %r20, %r21, %r22;
	mov.u32 	%r24, %tid.x;
	mov.u32 	%r25, %ntid.x;
	mad.lo.s32 	%r47, %r23, %r25, %r24;
	mul.lo.s32 	%r2, %r21, %r25;
	setp.ge.s32 	%p1, %r47, %r19;
	@%p1 bra 	$L__BB0_11;
	cvta.to.global.u64 	%rd2, %rd11;
	cvta.to.global.u64 	%rd3, %rd12;
	mov.u64 	%rd16, __cudart_i2opi_f;
$L__BB0_2:
	mul.wide.s32 	%rd14, %r47, 4;
	add.s64 	%rd15, %rd2, %rd14;
	ld.global.f32 	%f1, [%rd15];
	mul.f32 	%f7, %f1, 0f3F22F983;
	cvt.rni.s32.f32 	%r51, %f7;
	cvt.rn.f32.s32 	%f8, %r51;
	fma.rn.f32 	%f9, %f8, 0fBFC90FDA, %f1;
	fma.rn.f32 	%f10, %f8, 0fB3A22168, %f9;
	fma.rn.f32 	%f27, %f8, 0fA7C234C5, %f10;
	abs.f32 	%f3, %f1;
	setp.ltu.f32 	%p2, %f3, 0f47CE4780;
	@%p2 bra 	$L__BB0_10;
	setp.neu.f32 	%p3, %f3, 0f7F800000;
	@%p3 bra 	$L__BB0_5;
	mov.f32 	%f13, 0f00000000;
	mul.rn.f32 	%f27, %f1, %f13;
	mov.b32 	%r51, 0;
	bra.uni 	$L__BB0_10;
$L__BB0_5:
	mov.b32 	%r5, %f1;
	shl.b32 	%r27, %r5, 8;
	or.b32  	%r6, %r27, -2147483648;
	mov.b64 	%rd28, 0;
	mov.b32 	%r48, 0;
	mov.u64 	%rd26, %rd16;
	mov.u64 	%rd27, %rd1;
$L__BB0_6:
	.pragma "nounroll";
	ld.global.nc.u32 	%r28, [%rd26];
	mad.wide.u32 	%rd18, %r28, %r6, %rd28;
	shr.u64 	%rd28, %rd18, 32;
	st.local.u32 	[%rd27], %rd18;
	add.s32 	%r48, %r48, 1;
	add.s64 	%rd27, %rd27, 4;
	add.s64 	%rd26, %rd26, 4;
	setp.ne.s32 	%p4, %r48, 6;
	@%p4 bra 	$L__BB0_6;
	shr.u32 	%r29, %r5, 23;
	st.local.u32 	[%rd1+24], %rd28;
	and.b32  	%r9, %r29, 31;
	and.b32  	%r30, %r29, 224;
	add.s32 	%r31, %r30, -128;
	shr.u32 	%r32, %r31, 5;
	mul.wide.u32 	%rd19, %r32, 4;
	sub.s64 	%rd10, %rd1, %rd19;
	ld.local.u32 	%r49, [%rd10+24];
	ld.local.u32 	%r50, [%rd10+20];
	setp.eq.s32 	%p5, %r9, 0;
	@%p5 bra 	$L__BB0_9;
	shf.l.wrap.b32 	%r49, %r50, %r49, %r9;
	ld.local.u32 	%r33, [%rd10+16];
	shf.l.wrap.b32 	%r50, %r33, %r50, %r9;
$L__BB0_9:
	shr.u32 	%r34, %r49, 30;
	shf.l.wrap.b32 	%r35, %r50, %r49, 2;
	shl.b32 	%r36, %r50, 2;
	shr.u32 	%r37, %r35, 31;
	add.s32 	%r38, %r37, %r34;
	neg.s32 	%r39, %r38;
	setp.lt.s32 	%p6, %r5, 0;
	selp.b32 	%r51, %r39, %r38, %p6;
	xor.b32  	%r40, %r35, %r5;
	shr.s32 	%r41, %r35, 31;
	xor.b32  	%r42, %r41, %r35;
	xor.b32  	%r43, %r41, %r36;
	cvt.u64.u32 	%rd20, %r42;
	shl.b64 	%rd21, %rd20, 32;
	cvt.u64.u32 	%rd22, %r43;
	or.b64  	%rd23, %rd21, %rd22;
	cvt.rn.f64.s64 	%fd1, %rd23;
	mul.f64 	%fd2, %fd1, 0d3BF921FB54442D19;
	cvt.rn.f32.f64 	%f11, %fd2;
	neg.f32 	%f12, %f11;
	setp.lt.s32 	%p7, %r40, 0;
	selp.f32 	%f27, %f12, %f11, %p7;
$L__BB0_10:
	mul.rn.f32 	%f14, %f27, %f27;
	and.b32  	%r45, %r51, 1;
	setp.eq.b32 	%p8, %r45, 1;
	selp.f32 	%f15, 0f3F800000, %f27, %p8;
	fma.rn.f32 	%f16, %f14, %f15, 0f00000000;
	fma.rn.f32 	%f17, %f14, 0f37CBAC00, 0fBAB607ED;
	selp.f32 	%f18, %f17, 0fB94D4153, %p8;
	selp.f32 	%f19, 0f3D2AAABB, 0f3C0885E4, %p8;
	fma.rn.f32 	%f20, %f18, %f14, %f19;
	selp.f32 	%f21, 0fBEFFFFFF, 0fBE2AAAA8, %p8;
	fma.rn.f32 	%f22, %f20, %f14, %f21;
	fma.rn.f32 	%f23, %f22, %f16, %f15;
	and.b32  	%r46, %r51, 2;
	setp.eq.s32 	%p9, %r46, 0;
	mov.f32 	%f24, 0f00000000;
	sub.f32 	%f25, %f24, %f23;
	selp.f32 	%f26, %f23, %f25, %p9;
	add.s64 	%rd25, %rd3, %rd14;
	st.global.f32 	[%rd25], %f26;
	add.s32 	%r47, %r47, %r2;
	setp.lt.s32 	%p10, %r47, %r19;
	@%p10 bra 	$L__BB0_2;
$L__BB0_11:
	ret;

}
	// .globl	_Z13OmgCos_kerneliPKfPf
.visible .entry _Z13OmgCos_kerneliPKfPf(
	.param .u32 _Z13OmgCos_kerneliPKfPf_param_0,
	.param .u64 .ptr .align 1 _Z13OmgCos_kerneliPKfPf_param_1,
	.param .u64 .ptr .align 1 _Z13OmgCos_kerneliPKfPf_param_2
)
{
	.local .align 4 .b8 	__local_depot1[28];
	.reg .b64 	%SP;
	.reg .b64 	%SPL;
	.reg .pred 	%p<11>;
	.reg .b32 	%r<53>;
	.reg .b32 	%f<28>;
	.reg .b64 	%rd<29>;
	.reg .b64 	%fd<3>;

	mov.u64 	%SPL, __local_depot1;
	ld.param.u32 	%r19, [_Z13OmgCos_kerneliPKfPf_param_0];
	ld.param.u64 	%rd11, [_Z13OmgCos_kerneliPKfPf_param_1];
	ld.param.u64 	%rd12, [_Z13OmgCos_kerneliPKfPf_param_2];
	add.u64 	%rd1, %SPL, 0;
	mov.u32 	%r20, %ctaid.y;
	mov.u32 	%r21, %nctaid.x;
	mov.u32 	%r22, %ctaid.x;
	mad.lo.s32 	%r23, %r20, %r21, %r22;
	mov.u32 	%r24, %tid.x;
	mov.u32 	%r25, %ntid.x;
	mad.lo.s32 	%r48, %r23, %r25, %r24;
	mul.lo.s32 	%r2, %r21, %r25;
	setp.ge.s32 	%p1, %r48, %r19;
	@%p1 bra 	$L__BB1_11;
	cvta.to.global.u64 	%rd2, %rd11;
	cvta.to.global.u64 	%rd3, %rd12;
	mov.u64 	%rd16, __cudart_i2opi_f;
$L__BB1_2:
	mul.wide.s32 	%rd14, %r48, 4;
	add.s64 	%rd15, %rd2, %rd14;
	ld.global.f32 	%f1, [%rd15];
	mul.f32 	%f7, %f1, 0f3F22F983;
	cvt.rni.s32.f32 	%r52, %f7;
	cvt.rn.f32.s32 	%f8, %r52;
	fma.rn.f32 	%f9, %f8, 0fBFC90FDA, %f1;
	fma.rn.f32 	%f10, %f8, 0fB3A22168, %f9;
	fma.rn.f32 	%f27, %f8, 0fA7C234C5, %f10;
	abs.f32 	%f3, %f1;
	setp.ltu.f32 	%p2, %f3, 0f47CE4780;
	@%p2 bra 	$L__BB1_10;
	setp.neu.f32 	%p3, %f3, 0f7F800000;
	@%p3 bra 	$L__BB1_5;
	mov.f32 	%f13, 0f00000000;
	mul.rn.f32 	%f27, %f1, %f13;
	mov.b32 	%r52, 0;
	bra.uni 	$L__BB1_10;
$L__BB1_5:
	mov.b32 	%r5, %f1;
	shl.b32 	%r27, %r5, 8;
	or.b32  	%r6, %r27, -2147483648;
	mov.b64 	%rd28, 0;
	mov.b32 	%r49, 0;
	mov.u64 	%rd26, %rd16;
	mov.u64 	%rd27, %rd1;
$L__BB1_6:
	.pragma "nounroll";
	ld.global.nc.u32 	%r28, [%rd26];
	mad.wide.u32 	%rd18, %r28, %r6, %rd28;
	shr.u64 	%rd28, %rd18, 32;
	st.local.u32 	[%rd27], %rd18;
	add.s32 	%r49, %r49, 1;
	add.s64 	%rd27, %rd27, 4;
	add.s64 	%rd26, %rd26, 4;
	setp.ne.s32 	%p4, %r49, 6;
	@%p4 bra 	$L__BB1_6;
	shr.u32 	%r29, %r5, 23;
	st.local.u32 	[%rd1+24], %rd28;
	and.b32  	%r9, %r29, 31;
	and.b32  	%r30, %r29, 224;
	add.s32 	%r31, %r30, -128;
	shr.u32 	%r32, %r31, 5;
	mul.wide.u32 	%rd19, %r32, 4;
	sub.s64 	%rd10, %rd1, %rd19;
	ld.local.u32 	%r50, [%rd10+24];
	ld.local.u32 	%r51, [%rd10+20];
	setp.eq.s32 	%p5, %r9, 0;
	@%p5 bra 	$L__BB1_9;
	shf.l.wrap.b32 	%r50, %r51, %r50, %r9;
	ld.local.u32 	%r33, [%rd10+16];
	shf.l.wrap.b32 	%r51, %r33, %r51, %r9;
$L__BB1_9:
	shr.u32 	%r34, %r50, 30;
	shf.l.wrap.b32 	%r35, %r51, %r50, 2;
	shl.b32 	%r36, %r51, 2;
	shr.u32 	%r37, %r35, 31;
	add.s32 	%r38, %r37, %r34;
	neg.s32 	%r39, %r38;
	setp.lt.s32 	%p6, %r5, 0;
	selp.b32 	%r52, %r39, %r38, %p6;
	xor.b32  	%r40, %r35, %r5;
	shr.s32 	%r41, %r35, 31;
	xor.b32  	%r42, %r41, %r35;
	xor.b32  	%r43, %r41, %r36;
	cvt.u64.u32 	%rd20, %r42;
	shl.b64 	%rd21, %rd20, 32;
	cvt.u64.u32 	%rd22, %r43;
	or.b64  	%rd23, %rd21, %rd22;
	cvt.rn.f64.s64 	%fd1, %rd23;
	mul.f64 	%fd2, %fd1, 0d3BF921FB54442D19;
	cvt.rn.f32.f64 	%f11, %fd2;
	neg.f32 	%f12, %f11;
	setp.lt.s32 	%p7, %r40, 0;
	selp.f32 	%f27, %f12, %f11, %p7;
$L__BB1_10:
	add.s32 	%r45, %r52, 1;
	mul.rn.f32 	%f14, %f27, %f27;
	and.b32  	%r46, %r52, 1;
	setp.eq.b32 	%p8, %r46, 1;
	selp.f32 	%f15, %f27, 0f3F800000, %p8;
	fma.rn.f32 	%f16, %f14, %f15, 0f00000000;
	fma.rn.f32 	%f17, %f14, 0f37CBAC00, 0fBAB607ED;
	selp.f32 	%f18, 0fB94D4153, %f17, %p8;
	selp.f32 	%f19, 0f3C0885E4, 0f3D2AAABB, %p8;
	fma.rn.f32 	%f20, %f18, %f14, %f19;
	selp.f32 	%f21, 0fBE2AAAA8, 0fBEFFFFFF, %p8;
	fma.rn.f32 	%f22, %f20, %f14, %f21;
	fma.rn.f32 	%f23, %f22, %f16, %f15;
	and.b32  	%r47, %r45, 2;
	setp.eq.s32 	%p9, %r47, 0;
	mov.f32 	%f24, 0f00000000;
	sub.f32 	%f25, %f24, %f23;
	selp.f32 	%f26, %f23, %f25, %p9;
	add.s64 	%rd25, %rd3, %rd14;
	st.global.f32 	[%rd25], %f26;
	add.s32 	%r48, %r48, %r2;
	setp.lt.s32 	%p10, %r48, %r19;
	@%p10 bra 	$L__BB1_2;
$L__BB1_11:
	ret;

}
	// .globl	_Z13OmgTan_kerneliPKfPf
.visible .entry _Z13OmgTan_kerneliPKfPf(
	.param .u32 _Z13OmgTan_kerneliPKfPf_param_0,
	.param .u64 .ptr .align 1 _Z13OmgTan_kerneliPKfPf_param_1,
	.param .u64 .ptr .align 1 _Z13OmgTan_kerneliPKfPf_param_2
)
{
	.local .align 4 .b8 	__local_depot2[28];
	.reg .b64 	%SP;
	.reg .b64 	%SPL;
	.reg .pred 	%p<11>;
	.reg .b32 	%r<51>;
	.reg .b32 	%f<28>;
	.reg .b64 	%rd<29>;
	.reg .b64 	%fd<3>;

	mov.u64 	%SPL, __local_depot2;
	ld.param.u32 	%r19, [_Z13OmgTan_kerneliPKfPf_param_0];
	ld.param.u64 	%rd11, [_Z13OmgTan_kerneliPKfPf_param_1];
	ld.param.u64 	%rd12, [_Z13OmgTan_kerneliPKfPf_param_2];
	add.u64 	%rd1, %SPL, 0;
	mov.u32 	%r20, %ctaid.y;
	mov.u32 	%r21, %nctaid.x;
	mov.u32 	%r22, %ctaid.x;
	mad.lo.s32 	%r23, %r20, %r21, %r22;
	mov.u32 	%r24, %tid.x;
	mov.u32 	%r25, %ntid.x;
	mad.lo.s32 	%r46, %r23, %r25, %r24;
	mul.lo.s32 	%r2, %r21, %r25;
	setp.ge.s32 	%p1, %r46, %r19;
	@%p1 bra 	$L__BB2_11;
	cvta.to.global.u64 	%rd2, %rd11;
	cvta.to.global.u64 	%rd3, %rd12;
	mov.u64 	%rd16, __cudart_i2opi_f;
$L__BB2_2:
	mul.wide.s32 	%rd14, %r46, 4;
	add.s64 	%rd15, %rd2, %rd14;
	ld.global.f32 	%f1, [%rd15];
	mul.f32 	%f7, %f1, 0f3F22F983;
	cvt.rni.s32.f32 	%r50, %f7;
	cvt.rn.f32.s32 	%f8, %r50;
	fma.rn.f32 	%f9, %f8, 0fBFC90FDA, %f1;
	fma.rn.f32 	%f10, %f8, 0fB3A22168, %f9;
	fma.rn.f32 	%f27, %f8, 0fA7C234C5, %f10;
	abs.f32 	%f3, %f1;
	setp.ltu.f32 	%p2, %f3, 0f47CE4780;
	@%p2 bra 	$L__BB2_10;
	setp.neu.f32 	%p3, %f3, 0f7F800000;
	@%p3 bra 	$L__BB2_5;
	mov.f32 	%f13, 0f00000000;
	mul.rn.f32 	%f27, %f1, %f13;
	mov.b32 	%r50, 0;
	bra.uni 	$L__BB2_10;
$L__BB2_5:
	mov.b32 	%r5, %f1;
	shl.b32 	%r27, %r5, 8;
	or.b32  	%r6, %r27, -2147483648;
	mov.b64 	%rd28, 0;
	mov.b32 	%r47, 0;
	mov.u64 	%rd26, %rd16;
	mov.u64 	%rd27, %rd1;
$L__BB2_6:
	.pragma "nounroll";
	ld.global.nc.u32 	%r28, [%rd26];
	mad.wide.u32 	%rd18, %r28, %r6, %rd28;
	shr.u64 	%rd28, %rd18, 32;
	st.local.u32 	[%rd27], %rd18;
	add.s32 	%r47, %r47, 1;
	add.s64 	%rd27, %rd27, 4;
	add.s64 	%rd26, %rd26, 4;
	setp.ne.s32 	%p4, %r47, 6;
	@%p4 bra 	$L__BB2_6;
	shr.u32 	%r29, %r5, 23;
	st.local.u32 	[%rd1+24], %rd28;
	and.b32  	%r9, %r29, 31;
	and.b32  	%r30, %r29, 224;
	add.s32 	%r31, %r30, -128;
	shr.u32 	%r32, %r31, 5;
	mul.wide.u32 	%rd19, %r32, 4;
	sub.s64 	%rd10, %rd1, %rd19;
	ld.local.u32 	%r48, [%rd10+24];
	ld.local.u32 	%r49, [%rd10+20];
	setp.eq.s32 	%p5, %r9, 0;
	@%p5 bra 	$L__BB2_9;
	shf.l.wrap.b32 	%r48, %r49, %r48, %r9;
	ld.local.u32 	%r33, [%rd10+16];
	shf.l.wrap.b32 	%r49, %r33, %r49, %r9;
$L__BB2_9:
	shr.u32 	%r34, %r48, 30;
	shf.l.wrap.b32 	%r35, %r49, %r48, 2;
	shl.b32 	%r36, %r49, 2;
	shr.u32 	%r37, %r35, 31;
	add.s32 	%r38, %r37, %r34;
	neg.s32 	%r39, %r38;
	setp.lt.s32 	%p6, %r5, 0;
	selp.b32 	%r50, %r39, %r38, %p6;
	xor.b32  	%r40, %r35, %r5;
	shr.s32 	%r41, %r35, 31;
	xor.b32  	%r42, %r41, %r35;
	xor.b32  	%r43, %r41, %r36;
	cvt.u64.u32 	%rd20, %r42;
	shl.b64 	%rd21, %rd20, 32;
	cvt.u64.u32 	%rd22, %r43;
	or.b64  	%rd23, %rd21, %rd22;
	cvt.rn.f64.s64 	%fd1, %rd23;
	mul.f64 	%fd2, %fd1, 0d3BF921FB54442D19;
	cvt.rn.f32.f64 	%f11, %fd2;
	neg.f32 	%f12, %f11;
	setp.lt.s32 	%p7, %r40, 0;
	selp.f32 	%f27, %f12, %f11, %p7;
$L__BB2_10:
	mul.f32 	%f14, %f27, %f27;
	fma.rn.f32 	%f15, %f14, 0f3C190000, 0f3B560000;
	fma.rn.f32 	%f16, %f15, %f14, 0f3CC70000;
	fma.rn.f32 	%f17, %f16, %f14, 0f3D5B0000;
	fma.rn.f32 	%f18, %f17, %f14, 0f3E089438;
	fma.rn.f32 	%f19, %f18, %f14, 0f3EAAAA88;
	mul.rn.f32 	%f20, %f14, %f27;
	fma.rn.f32 	%f21, %f19, %f20, %f27;
	abs.f32 	%f22, %f27;
	setp.eq.f32 	%p8, %f22, 0f3A00B43C;
	selp.f32 	%f23, %f27, %f21, %p8;
	and.b32  	%r45, %r50, 1;
	setp.eq.b32 	%p9, %r45, 1;
	neg.f32 	%f24, %f23;
	rcp.approx.ftz.f32 	%f25, %f24;
	selp.f32 	%f26, %f25, %f23, %p9;
	add.s64 	%rd25, %rd3, %rd14;
	st.global.f32 	[%rd25], %f26;
	add.s32 	%r46, %r46, %r2;
	setp.lt.s32 	%p10, %r46, %r19;
	@%p10 bra 	$L__BB2_2;
$L__BB2_11:
	ret;

}
	// .globl	_Z13OmgCot_kerneliPKfPf
.visible .entry _Z13OmgCot_kerneliPKfPf(
	.param .u32 _Z13OmgCot_kerneliPKfPf_param_0,
	.param .u64 .ptr .align 1 _Z13OmgCot_kerneliPKfPf_param_1,
	.param .u64 .ptr .align 1 _Z13OmgCot_kerneliPKfPf_param_2
)
{
	.local .align 4 .b8 	__local_depot3[28];
	.reg .b64 	%SP;
	.reg .b64 	%SPL;
	.reg .pred 	%p<11>;
	.reg .b32 	%r<51>;
	.reg .b32 	%f<29>;
	.reg .b64 	%rd<29>;
	.reg .b64 	%fd<3>;

	mov.u64 	%SPL, __local_depot3;
	ld.param.u32 	%r19, [_Z13OmgCot_kerneliPKfPf_param_0];
	ld.param.u64 	%rd11, [_Z13OmgCot_kerneliPKfPf_param_1];
	ld.param.u64 	%rd12, [_Z13OmgCot_kerneliPKfPf_param_2];
	add.u64 	%rd1, %SPL, 0;
	mov.u32 	%r20, %ctaid.y;
	mov.u32 	%r21, %nctaid.x;
	mov.u32 	%r22, %ctaid.x;
	mad.lo.s32 	%r23, %r20, %r21, %r22;
	mov.u32 	%r24, %tid.x;
	mov.u32 	%r25, %ntid.x;
	mad.lo.s32 	%r46, %r23, %r25, %r24;
	mul.lo.s32 	%r2, %r21, %r25;
	setp.ge.s32 	%p1, %r46, %r19;
	@%p1 bra 	$L__BB3_11;
	cvta.to.global.u64 	%rd2, %rd11;
	cvta.to.global.u64 	%rd3, %rd12;
	mov.u64 	%rd16, __cudart_i2opi_f;
$L__BB3_2:
	mul.wide.s32 	%rd14, %r46, 4;
	add.s64 	%rd15, %rd2, %rd14;
	ld.global.f32 	%f1, [%rd15];
	mul.f32 	%f7, %f1, 0f3F22F983;
	cvt.rni.s32.f32 	%r50, %f7;
	cvt.rn.f32.s32 	%f8, %r50;
	fma.rn.f32 	%f9, %f8, 0fBFC90FDA, %f1;
	fma.rn.f32 	%f10, %f8, 0fB3A22168, %f9;
	fma.rn.f32 	%f28, %f8, 0fA7C234C5, %f10;
	abs.f32 	%f3, %f1;
	setp.ltu.f32 	%p2, %f3, 0f47CE4780;
	@%p2 bra 	$L__BB3_10;
	setp.neu.f32 	%p3, %f3, 0f7F800000;
	@%p3 bra 	$L__BB3_5;
	mov.f32 	%f13, 0f00000000;
	mul.rn.f32 	%f28, %f1, %f13;
	mov.b32 	%r50, 0;
	bra.uni 	$L__BB3_10;
$L__BB3_5:
	mov.b32 	%r5, %f1;
	shl.b32 	%r27, %r5, 8;
	or.b32  	%r6, %r27, -2147483648;
	mov.b64 	%rd28, 0;
	mov.b32 	%r47, 0;
	mov.u64 	%rd26, %rd16;
	mov.u64 	%rd27, %rd1;
$L__BB3_6:
	.pragma "nounroll";
	ld.global.nc.u32 	%r28, [%rd26];
	mad.wide.u32 	%rd18, %r28, %r6, %rd28;
	shr.u64 	%rd28, %rd18, 32;
	st.local.u32 	[%rd27], %rd18;
	add.s32 	%r47, %r47, 1;
	add.s64 	%rd27, %rd27, 4;
	add.s64 	%rd26, %rd26, 4;
	setp.ne.s32 	%p4, %r47, 6;
	@%p4 bra 	$L__BB3_6;
	shr.u32 	%r29, %r5, 23;
	st.local.u32 	[%rd1+24], %rd28;
	and.b32  	%r9, %r29, 31;
	and.b32  	%r30, %r29, 224;
	add.s32 	%r31, %r30, -128;
	shr.u32 	%r32, %r31, 5;
	mul.wide.u32 	%rd19, %r32, 4;
	sub.s64 	%rd10, %rd1, %rd19;
	ld.local.u32 	%r48, [%rd10+24];
	ld.local.u32 	%r49, [%rd10+20];
	setp.eq.s32 	%p5, %r9, 0;
	@%p5 bra 	$L__BB3_9;
	shf.l.wrap.b32 	%r48, %r49, %r48, %r9;
	ld.local.u32 	%r33, [%rd10+16];
	shf.l.wrap.b32 	%r49, %r33, %r49, %r9;
$L__BB3_9:
	shr.u32 	%r34, %r48, 30;
	shf.l.wrap.b32 	%r35, %r49, %r48, 2;
	shl.b32 	%r36, %r49, 2;
	shr.u32 	%r37, %r35, 31;
	add.s32 	%r38, %r37, %r34;
	neg.s32 	%r39, %r38;
	setp.lt.s32 	%p6, %r5, 0;
	selp.b32 	%r50, %r39, %r38, %p6;
	xor.b32  	%r40, %r35, %r5;
	shr.s32 	%r41, %r35, 31;
	xor.b32  	%r42, %r41, %r35;
	xor.b32  	%r43, %r41, %r36;
	cvt.u64.u32 	%rd20, %r42;
	shl.b64 	%rd21, %rd20, 32;
	cvt.u64.u32 	%rd22, %r43;
	or.b64  	%rd23, %rd21, %rd22;
	cvt.rn.f64.s64 	%fd1, %rd23;
	mul.f64 	%fd2, %fd1, 0d3BF921FB54442D19;
	cvt.rn.f32.f64 	%f11, %fd2;
	neg.f32 	%f12, %f11;
	setp.lt.s32 	%p7, %r40, 0;
	selp.f32 	%f28, %f12, %f11, %p7;
$L__BB3_10:
	mul.f32 	%f14, %f28, %f28;
	fma.rn.f32 	%f15, %f14, 0f3C190000, 0f3B560000;
	fma.rn.f32 	%f16, %f15, %f14, 0f3CC70000;
	fma.rn.f32 	%f17, %f16, %f14, 0f3D5B0000;
	fma.rn.f32 	%f18, %f17, %f14, 0f3E089438;
	fma.rn.f32 	%f19, %f18, %f14, 0f3EAAAA88;
	mul.rn.f32 	%f20, %f14, %f28;
	fma.rn.f32 	%f21, %f19, %f20, %f28;
	abs.f32 	%f22, %f28;
	setp.eq.f32 	%p8, %f22, 0f3A00B43C;
	selp.f32 	%f23, %f28, %f21, %p8;
	and.b32  	%r45, %r50, 1;
	setp.eq.b32 	%p9, %r45, 1;
	neg.f32 	%f24, %f23;
	rcp.approx.ftz.f32 	%f25, %f24;
	selp.f32 	%f26, %f25, %f23, %p9;
	rcp.rn.f32 	%f27, %f26;
	add.s64 	%rd25, %rd3, %rd14;
	st.global.f32 	[%rd25], %f27;
	add.s32 	%r46, %r46, %r2;
	setp.lt.s32 	%p10, %r46, %r19;
	@%p10 bra 	$L__BB3_2;
$L__BB3_11:
	ret;

}
	// .globl	_Z13OmgLog_kerneliPKfPf
.visible .entry _Z13OmgLog_kerneliPKfPf(
	.param .u32 _Z13OmgLog_kerneliPKfPf_param_0,
	.param .u64 .ptr .align 1 _Z13OmgLog_kerneliPKfPf_param_1,
	.param .u64 .ptr .align 1 _Z13OmgLog_kerneliPKfPf_param_2
)
{
	.reg .pred 	%p<6>;
	.reg .b32 	%r<17>;
	.reg .b32 	%f<23>;
	.reg .b64 	%rd<8>;

	ld.param.u32 	%r5, [_Z13OmgLog_kerneliPKfPf_param_0];
	ld.param.u64 	%rd3, [_Z13OmgLog_kerneliPKfPf_param_1];
	ld.param.u64 	%rd4, [_Z13OmgLog_kerneliPKfPf_param_2];
	mov.u32 	%r6, %ctaid.y;
	mov.u32 	%r7, %nctaid.x;
	mov.u32 	%r8, %ctaid.x;
	mad.lo.s32 	%r9, %r6, %r7, %r8;
	mov.u32 	%r10, %tid.x;
	mov.u32 	%r11, %ntid.x;
	mad.lo.s32 	%r16, %r9, %r11, %r10;
	mul.lo.s32 	%r2, %r7, %r11;
	setp.ge.s32 	%p1, %r16, %r5;
	@%p1 bra 	$L__BB4_3;
	cvta.to.global.u64 	%rd1, %rd3;
	cvta.to.global.u64 	%rd2, %rd4;
$L__BB4_2:
	mul.wide.s32 	%rd5, %r16, 4;
	add.s64 	%rd6, %rd1, %rd5;
	ld.global.f32 	%f1, [%rd6];
	setp.lt.f32 	%p2, %f1, 0f00800000;
	mul.f32 	%f2, %f1, 0f4B000000;
	selp.f32 	%f3, %f2, %f1, %p2;
	selp.f32 	%f4, 0fC1B80000, 0f00000000, %p2;
	mov.b32 	%r12, %f3;
	add.s32 	%r13, %r12, -1059760811;
	and.b32  	%r14, %r13, -8388608;
	sub.s32 	%r15, %r12, %r14;
	mov.b32 	%f5, %r15;
	cvt.rn.f32.s32 	%f6, %r14;
	fma.rn.f32 	%f7, %f6, 0f34000000, %f4;
	add.f32 	%f8, %f5, 0fBF800000;
	fma.rn.f32 	%f9, %f8, 0fBE055027, 0f3E1039F6;
	fma.rn.f32 	%f10, %f9, %f8, 0fBDF8CDCC;
	fma.rn.f32 	%f11, %f10, %f8, 0f3E0F2955;
	fma.rn.f32 	%f12, %f11, %f8, 0fBE2AD8B9;
	fma.rn.f32 	%f13, %f12, %f8, 0f3E4CED0B;
	fma.rn.f32 	%f14, %f13, %f8, 0fBE7FFF22;
	fma.rn.f32 	%f15, %f14, %f8, 0f3EAAAA78;
	fma.rn.f32 	%f16, %f15, %f8, 0fBF000000;
	mul.f32 	%f17, %f8, %f16;
	fma.rn.f32 	%f18, %f17, %f8, %f8;
	fma.rn.f32 	%f19, %f7, 0f3F317218, %f18;
	setp.gt.u32 	%p3, %r12, 2139095039;
	fma.rn.f32 	%f20, %f3, 0f7F800000, 0f7F800000;
	selp.f32 	%f21, %f20, %f19, %p3;
	setp.eq.f32 	%p4, %f3, 0f00000000;
	selp.f32 	%f22, 0fFF800000, %f21, %p4;
	add.s64 	%rd7, %rd2, %rd5;
	st.global.f32 	[%rd7], %f22;
	add.s32 	%r16, %r16, %r2;
	setp.lt.s32 	%p5, %r16, %r5;
	@%p5 bra 	$L__BB4_2;
$L__BB4_3:
	ret;

}
	// .globl	_Z14OmgLog2_kerneliPKfPf
.visible .entry _Z14OmgLog2_kerneliPKfPf(
	.param .u32 _Z14OmgLog2_kerneliPKfPf_param_0,
	.param .u64 .ptr .align 1 _Z14OmgLog2_kerneliPKfPf_param_1,
	.param .u64 .ptr .align 1 _Z14OmgLog2_kerneliPKfPf_param_2
)
{
	.reg .pred 	%p<6>;
	.reg .b32 	%r<17>;
	.reg .b32 	%f<25>;
	.reg .b64 	%rd<8>;

	ld.param.u32 	%r5, [_Z14OmgLog2_kerneliPKfPf_param_0];
	ld.param.u64 	%rd3, [_Z14OmgLog2_kerneliPKfPf_param_1];
	ld.param.u64 	%rd4, [_Z14OmgLog2_kerneliPKfPf_param_2];
	mov.u32 	%r6, %ctaid.y;
	mov.u32 	%r7, %nctaid.x;
	mov.u32 	%r8, %ctaid.x;
	mad.lo.s32 	%r9, %r6, %r7, %r8;
	mov.u32 	%r10, %tid.x;
	mov.u32 	%r11, %ntid.x;
	mad.lo.s32 	%r16, %r9, %r11, %r10;
	mul.lo.s32 	%r2, %r7, %r11;
	setp.ge.s32 	%p1, %r16, %r5;
	@%p1 bra 	$L__BB5_3;
	cvta.to.global.u64 	%rd1, %rd3;
	cvta.to.global.u64 	%rd2, %rd4;
$L__BB5_2:
	mul.wide.s32 	%rd5, %r16, 4;
	add.s64 	%rd6, %rd1, %rd5;
	ld.global.f32 	%f1, [%rd6];
	setp.lt.f32 	%p2, %f1, 0f00800000;
	mul.f32 	%f2, %f1, 0f4B000000;
	selp.f32 	%f3, %f2, %f1, %p2;
	selp.f32 	%f4, 0fC1B80000, 0f00000000, %p2;
	mov.b32 	%r12, %f3;
	add.s32 	%r13, %r12, -1060439283;
	and.b32  	%r14, %r13, -8388608;
	sub.s32 	%r15, %r12, %r14;
	mov.b32 	%f5, %r15;
	cvt.rn.f32.s32 	%f6, %r14;
	fma.rn.f32 	%f7, %f6, 0f34000000, %f4;
	add.f32 	%f8, %f5, 0fBF800000;
	fma.rn.f32 	%f9, %f8, 0f3DC6B27F, 0fBE2C7F30;
	fma.rn.f32 	%f10, %f9, %f8, 0f3E2FCF2A;
	fma.rn.f32 	%f11, %f10, %f8, 0fBE374E43;
	fma.rn.f32 	%f12, %f11, %f8, 0f3E520BF4;
	fma.rn.f32 	%f13, %f12, %f8, 0fBE763C8B;
	fma.rn.f32 	%f14, %f13, %f8, 0f3E93BF99;
	fma.rn.f32 	%f15, %f14, %f8, 0fBEB8AA49;
	fma.rn.f32 	%f16, %f15, %f8, 0f3EF6384A;
	fma.rn.f32 	%f17, %f16, %f8, 0fBF38AA3B;
	mul.f32 	%f18, %f8, %f17;
	mul.f32 	%f19, %f8, %f18;
	fma.rn.f32 	%f20, %f8, 0f3FB8AA3B, %f19;
	add.f32 	%f21, %f7, %f20;
	setp.gt.u32 	%p3, %r12, 2139095039;
	fma.rn.f32 	%f22, %f3, 0f7F800000, 0f7F800000;
	selp.f32 	%f23, %f22, %f21, %p3;
	setp.eq.f32 	%p4, %f3, 0f00000000;
	selp.f32 	%f24, 0fFF800000, %f23, %p4;
	add.s64 	%rd7, %rd2, %rd5;
	st.global.f32 	[%rd7], %f24;
	add.s32 	%r16, %r16, %r2;
	setp.lt.s32 	%p5, %r16, %r5;
	@%p5 bra 	$L__BB5_2;
$L__BB5_3:
	ret;

}
	// .globl	_Z15OmgLog10_kerneliPKfPf
.visible .entry _Z15OmgLog10_kerneliPKfPf(
	.param .u32 _Z15OmgLog10_kerneliPKfPf_param_0,
	.param .u64 .ptr .align 1 _Z15OmgLog10_kerneliPKfPf_param_1,
	.param .u64 .ptr .align 1 _Z15OmgLog10_kerneliPKfPf_param_2
)
{
	.reg .pred 	%p<6>;
	.reg .b32 	%r<17>;
	.reg .b32 	%f<24>;
	.reg .b64 	%rd<8>;

	ld.param.u32 	%r5, [_Z15OmgLog10_kerneliPKfPf_param_0];
	ld.param.u64 	%rd3, [_Z15OmgLog10_kerneliPKfPf_param_1];
	ld.param.u64 	%rd4, [_Z15OmgLog10_kerneliPKfPf_param_2];
	mov.u32 	%r6, %ctaid.y;
	mov.u32 	%r7, %nctaid.x;
	mov.u32 	%r8, %ctaid.x;
	mad.lo.s32 	%r9, %r6, %r7, %r8;
	mov.u32 	%r10, %tid.x;
	mov.u32 	%r11, %ntid.x;
	mad.lo.s32 	%r16, %r9, %r11, %r10;
	mul.lo.s32 	%r2, %r7, %r11;
	setp.ge.s32 	%p1, %r16, %r5;
	@%p1 bra 	$L__BB6_3;
	cvta.to.global.u64 	%rd1, %rd3;
	cvta.to.global.u64 	%rd2, %rd4;
$L__BB6_2:
	mul.wide.s32 	%rd5, %r16, 4;
	add.s64 	%rd6, %rd1, %rd5;
	ld.global.f32 	%f1, [%rd6];
	setp.lt.f32 	%p2, %f1, 0f00800000;
	mul.f32 	%f2, %f1, 0f4B000000;
	selp.f32 	%f3, %f2, %f1, %p2;
	selp.f32 	%f4, 0fC1B80000, 0f00000000, %p2;
	mov.b32 	%r12, %f3;
	add.s32 	%r13, %r12, -1059760811;
	and.b32  	%r14, %r13, -8388608;
	sub.s32 	%r15, %r12, %r14;
	mov.b32 	%f5, %r15;
	cvt.rn.f32.s32 	%f6, %r14;
	fma.rn.f32 	%f7, %f6, 0f34000000, %f4;
	add.f32 	%f8, %f5, 0fBF800000;
	fma.rn.f32 	%f9, %f8, 0fBE055027, 0f3E1039F6;
	fma.rn.f32 	%f10, %f9, %f8, 0fBDF8CDCC;
	fma.rn.f32 	%f11, %f10, %f8, 0f3E0F2955;
	fma.rn.f32 	%f12, %f11, %f8, 0fBE2AD8B9;
	fma.rn.f32 	%f13, %f12, %f8, 0f3E4CED0B;
	fma.rn.f32 	%f14, %f13, %f8, 0fBE7FFF22;
	fma.rn.f32 	%f15, %f14, %f8, 0f3EAAAA78;
	fma.rn.f32 	%f16, %f15, %f8, 0fBF000000;
	mul.f32 	%f17, %f8, %f16;
	fma.rn.f32 	%f18, %f17, %f8, %f8;
	fma.rn.f32 	%f19, %f7, 0f3F317218, %f18;
	setp.gt.u32 	%p3, %r12, 2139095039;
	fma.rn.f32 	%f20, %f3, 0f7F800000, 0f7F800000;
	selp.f32 	%f21, %f20, %f19, %p3;
	setp.eq.f32 	%p4, %f3, 0f00000000;
	mul.f32 	%f22, %f21, 0f3EDE5BD9;
	selp.f32 	%f23, 0fFF800000, %f22, %p4;
	add.s64 	%rd7, %rd2, %rd5;
	st.global.f32 	[%rd7], %f23;
	add.s32 	%r16, %r16, %r2;
	setp.lt.s32 	%p5, %r16, %r5;
	@%p5 bra 	$L__BB6_2;
$L__BB6_3:
	ret;

}
	// .globl	_Z13OmgExp_kerneliPKfPf
.visible .entry _Z13OmgExp_kerneliPKfPf(
	.param .u32 _Z13OmgExp_kerneliPKfPf_param_0,
	.param .u64 .ptr .align 1 _Z13OmgExp_kerneliPKfPf_param_1,
	.param .u64 .ptr .align 1 _Z13OmgExp_kerneliPKfPf_param_2
)
{
	.reg .pred 	%p<7>;
	.reg .b32 	%r<44>;
	.reg .b32 	%f<60>;
	.reg .b64 	%rd<18>;

	ld.param.u32 	%r12, [_Z13OmgExp_kerneliPKfPf_param_0];
	ld.param.u64 	%rd3, [_Z13OmgExp_kerneliPKfPf_param_1];
	ld.param.u64 	%rd4, [_Z13OmgExp_kerneliPKfPf_param_2];
	cvta.to.global.u64 	%rd1, %rd4;
	cvta.to.global.u64 	%rd2, %rd3;
	mov.u32 	%r13, %ctaid.y;
	mov.u32 	%r14, %nctaid.x;
	mov.u32 	%r15, %ctaid.x;
	mad.lo.s32 	%r16, %r13, %r14, %r15;
	mov.u32 	%r17, %tid.x;
	mov.u32 	%r18, %ntid.x;
	mad.lo.s32 	%r42, %r16, %r18, %r17;
	mul.lo.s32 	%r2, %r14, %r18;
	setp.ge.s32 	%p1, %r42, %r12;
	@%p1 bra 	$L__BB7_7;
	add.s32 	%r19, %r42, %r2;
	max.s32 	%r20, %r12, %r19;
	sub.s32 	%r21, %r20, %r19;
	setp.ne.s32 	%p2, %r21, 0;
	selp.u32 	%r22, 1, 0, %p2;
	selp.s32 	%r23, -1, 0, %p2;
	add.s32 	%r24, %r21, %r23;
	div.u32 	%r25, %r24, %r2;
	add.s32 	%r3, %r25, %r22;
	and.b32  	%r26, %r3, 3;
	setp.eq.s32 	%p3, %r26, 3;
	@%p3 bra 	$L__BB7_4;
	add.s32 	%r27, %r3, 1;
	and.b32  	%r28, %r27, 3;
	neg.s32 	%r40, %r28;
$L__BB7_3:
	.pragma "nounroll";
	mul.wide.s32 	%rd5, %r42, 4;
	add.s64 	%rd6, %rd1, %rd5;
	add.s64 	%rd7, %rd2, %rd5;
	ld.global.f32 	%f1, [%rd7];
	fma.rn.f32 	%f2, %f1, 0f3BBB989D, 0f3F000000;
	cvt.sat.f32.f32 	%f3, %f2;
	mov.f32 	%f4, 0f4B400001;
	mov.f32 	%f5, 0f437C0000;
	fma.rm.f32 	%f6, %f3, %f5, %f4;
	add.f32 	%f7, %f6, 0fCB40007F;
	neg.f32 	%f8, %f7;
	fma.rn.f32 	%f9, %f1, 0f3FB8AA3B, %f8;
	fma.rn.f32 	%f10, %f1, 0f32A57060, %f9;
	mov.b32 	%r29, %f6;
	shl.b32 	%r30, %r29, 23;
	mov.b32 	%f11, %r30;
	ex2.approx.ftz.f32 	%f12, %f10;
	mul.f32 	%f13, %f12, %f11;
	st.global.f32 	[%rd6], %f13;
	add.s32 	%r42, %r42, %r2;
	add.s32 	%r40, %r40, 1;
	setp.ne.s32 	%p4, %r40, 0;
	@%p4 bra 	$L__BB7_3;
$L__BB7_4:
	setp.lt.u32 	%p5, %r3, 3;
	@%p5 bra 	$L__BB7_7;
	mul.wide.s32 	%rd11, %r2, 4;
	shl.b32 	%r39, %r2, 2;
$L__BB7_6:
	mul.wide.s32 	%rd8, %r42, 4;
	add.s64 	%rd9, %rd2, %rd8;
	ld.global.f32 	%f14, [%rd9];
	fma.rn.f32 	%f15, %f14, 0f3BBB989D, 0f3F000000;
	cvt.sat.f32.f32 	%f16, %f15;
	mov.f32 	%f17, 0f4B400001;
	mov.f32 	%f18, 0f437C0000;
	fma.rm.f32 	%f19, %f16, %f18, %f17;
	add.f32 	%f20, %f19, 0fCB40007F;
	neg.f32 	%f21, %f20;
	fma.rn.f32 	%f22, %f14, 0f3FB8AA3B, %f21;
	fma.rn.f32 	%f23, %f14, 0f32A57060, %f22;
	mov.b32 	%r31, %f19;
	shl.b32 	%r32, %r31, 23;
	mov.b32 	%f24, %r32;
	ex2.approx.ftz.f32 	%f25, %f23;
	mul.f32 	%f26, %f25, %f24;
	add.s64 	%rd10, %rd1, %rd8;
	st.global.f32 	[%rd10], %f26;
	add.s64 	%rd12, %rd9, %rd11;
	ld.global.f32 	%f27, [%rd12];
	fma.rn.f32 	%f28, %f27, 0f3BBB989D, 0f3F000000;
	cvt.sat.f32.f32 	%f29, %f28;
	fma.rm.f32 	%f30, %f29, %f18, %f17;
	add.f32 	%f31, %f30, 0fCB40007F;
	neg.f32 	%f32, %f31;
	fma.rn.f32 	%f33, %f27, 0f3FB8AA3B, %f32;
	fma.rn.f32 	%f34, %f27, 0f32A57060, %f33;
	mov.b32 	%r33, %f30;
	shl.b32 	%r34, %r33, 23;
	mov.b32 	%f35, %r34;
	ex2.approx.ftz.f32 	%f36, %f34;
	mul.f32 	%f37, %f36, %f35;
	add.s64 	%rd13, %rd10, %rd11;
	st.global.f32 	[%rd13], %f37;
	add.s64 	%rd14, %rd12, %rd11;
	ld.global.f32 	%f38, [%rd14];
	fma.rn.f32 	%f39, %f38, 0f3BBB989D, 0f3F000000;
	cvt.sat.f32.f32 	%f40, %f39;
	fma.rm.f32 	%f41, %f40, %f18, %f17;
	add.f32 	%f42, %f41, 0fCB40007F;
	neg.f32 	%f43, %f42;
	fma.rn.f32 	%f44, %f38, 0f3FB8AA3B, %f43;
	fma.rn.f32 	%f45, %f38, 0f32A57060, %f44;
	mov.b32 	%r35, %f41;
	shl.b32 	%r36, %r35, 23;
	mov.b32 	%f46, %r36;
	ex2.approx.ftz.f32 	%f47, %f45;
	mul.f32 	%f48, %f47, %f46;
	add.s64 	%rd15, %rd13, %rd11;
	st.global.f32 	[%rd15], %f48;
	add.s64 	%rd16, %rd14, %rd11;
	ld.global.f32 	%f49, [%rd16];
	fma.rn.f32 	%f50, %f49, 0f3BBB989D, 0f3F000000;
	cvt.sat.f32.f32 	%f51, %f50;
	fma.rm.f32 	%f52, %f51, %f18, %f17;
	add.f32 	%f53, %f52, 0fCB40007F;
	neg.f32 	%f54, %f53;
	fma.rn.f32 	%f55, %f49, 0f3FB8AA3B, %f54;
	fma.rn.f32 	%f56, %f49, 0f32A57060, %f55;
	mov.b32 	%r37, %f52;
	shl.b32 	%r38, %r37, 23;
	mov.b32 	%f57, %r38;
	ex2.approx.ftz.f32 	%f58, %f56;
	mul.f32 	%f59, %f58, %f57;
	add.s64 	%rd17, %rd15, %rd11;
	st.global.f32 	[%rd17], %f59;
	add.s32 	%r42, %r39, %r42;
	setp.lt.s32 	%p6, %r42, %r12;
	@%p6 bra 	$L__BB7_6;
$L__BB7_7:
	ret;

}
	// .globl	_Z13OmgAbs_kerneliPKfPf
.visible .entry _Z13OmgAbs_kerneliPKfPf(
	.param .u32 _Z13OmgAbs_kerneliPKfPf_param_0,
	.param .u64 .ptr .align 1 _Z13OmgAbs_kerneliPKfPf_param_1,
	.param .u64 .ptr .align 1 _Z13OmgAbs_kerneliPKfPf_param_2
)
{
	.reg .pred 	%p<7>;
	.reg .b32 	%r<34>;
	.reg .b32 	%f<11>;
	.reg .b64 	%rd<18>;

	ld.param.u32 	%r12, [_Z13OmgAbs_kerneliPKfPf_param_0];
	ld.param.u64 	%rd3, [_Z13OmgAbs_kerneliPKfPf_param_1];
	ld.param.u64 	%rd4, [_Z13OmgAbs_kerneliPKfPf_param_2];
	cvta.to.global.u64 	%rd1, %rd4;
	cvta.to.global.u64 	%rd2, %rd3;
	mov.u32 	%r13, %ctaid.y;
	mov.u32 	%r14, %nctaid.x;
	mov.u32 	%r15, %ctaid.x;
	mad.lo.s32 	%r16, %r13, %r14, %r15;
	mov.u32 	%r17, %tid.x;
	mov.u32 	%r18, %ntid.x;
	mad.lo.s32 	%r32, %r16, %r18, %r17;
	mul.lo.s32 	%r2, %r14, %r18;
	setp.ge.s32 	%p1, %r32, %r12;
	@%p1 bra 	$L__BB8_7;
	add.s32 	%r19, %r32, %r2;
	max.s32 	%r20, %r12, %r19;
	sub.s32 	%r21, %r20, %r19;
	setp.ne.s32 	%p2, %r21, 0;
	selp.u32 	%r22, 1, 0, %p2;
	selp.s32 	%r23, -1, 0, %p2;
	add.s32 	%r24, %r21, %r23;
	div.u32 	%r25, %r24, %r2;
	add.s32 	%r3, %r25, %r22;
	and.b32  	%r26, %r3, 3;
	setp.eq.s32 	%p3, %r26, 3;
	@%p3 bra 	$L__BB8_4;
	add.s32 	%r27, %r3, 1;
	and.b32  	%r28, %r27, 3;
	neg.s32 	%r30, %r28;
$L__BB8_3:
	.pragma "nounroll";
	mul.wide.s32 	%rd5, %r32, 4;
	add.s64 	%rd6, %rd1, %rd5;
	add.s64 	%rd7, %rd2, %rd5;
	ld.global.f32 	%f1, [%rd7];
	abs.f32 	%f2, %f1;
	st.global.f32 	[%rd6], %f2;
	add.s32 	%r32, %r32, %r2;
	add.s32 	%r30, %r30, 1;
	setp.ne.s32 	%p4, %r30, 0;
	@%p4 bra 	$L__BB8_3;
$L__BB8_4:
	setp.lt.u32 	%p5, %r3, 3;
	@%p5 bra 	$L__BB8_7;
	mul.wide.s32 	%rd11, %r2, 4;
	shl.b32 	%r29, %r2, 2;
$L__BB8_6:
	mul.wide.s32 	%rd8, %r32, 4;
	add.s64 	%rd9, %rd2, %rd8;
	ld.global.f32 	%f3, [%rd9];
	abs.f32 	%f4, %f3;
	add.s64 	%rd10, %rd1, %rd8;
	st.global.f32 	[%rd10], %f4;
	add.s64 	%rd12, %rd9, %rd11;
	ld.global.f32 	%f5, [%rd12];
	abs.f32 	%f6, %f5;
	add.s64 	%rd13, %rd10, %rd11;
	st.global.f32 	[%rd13], %f6;
	add.s64 	%rd14, %rd12, %rd11;
	ld.global.f32 	%f7, [%rd14];
	abs.f32 	%f8, %f7;
	add.s64 	%rd15, %rd13, %rd11;
	st.global.f32 	[%rd15], %f8;
	add.s64 	%rd16, %rd14, %rd11;
	ld.global.f32 	%f9, [%rd16];
	abs.f32 	%f10, %f9;
	add.s64 	%rd17, %rd15, %rd11;
	st.global.f32 	[%rd17], %f10;
	add.s32 	%r32, %r29, %r32;
	setp.lt.s32 	%p6, %r32, %r12;
	@%p6 bra 	$L__BB8_6;
$L__BB8_7:
	ret;

}
	// .globl	_Z13OmgFix_kerneliPKfPf
.visible .entry _Z13OmgFix_kerneliPKfPf(
	.param .u32 _Z13OmgFix_kerneliPKfPf_param_0,
	.param .u64 .ptr .align 1 _Z13OmgFix_kerneliPKfPf_param_1,
	.param .u64 .ptr .align 1 _Z13OmgFix_kerneliPKfPf_param_2
)
{
	.reg .pred 	%p<7>;
	.reg .b32 	%r<34>;
	.reg .b32 	%f<11>;
	.reg .b64 	%rd<18>;

	ld.param.u32 	%r12, [_Z13OmgFix_kerneliPKfPf_param_0];
	ld.param.u64 	%rd3, [_Z13OmgFix_kerneliPKfPf_param_1];
	ld.param.u64 	%rd4, [_Z13OmgFix_kerneliPKfPf_param_2];
	cvta.to.global.u64 	%rd1, %rd4;
	cvta.to.global.u64 	%rd2, %rd3;
	mov.u32 	%r13, %ctaid.y;
	mov.u32 	%r14, %nctaid.x;
	mov.u32 	%r15, %ctaid.x;
	mad.lo.s32 	%r16, %r13, %r14, %r15;
	mov.u32 	%r17, %tid.x;
	mov.u32 	%r18, %ntid.x;
	mad.lo.s32 	%r32, %r16, %r18, %r17;
	mul.lo.s32 	%r2, %r14, %r18;
	setp.ge.s32 	%p1, %r32, %r12;
	@%p1 bra 	$L__BB9_7;
	add.s32 	%r19, %r32, %r2;
	max.s32 	%r20, %r12, %r19;
	sub.s32 	%r21, %r20, %r19;
	setp.ne.s32 	%p2, %r21, 0;
	selp.u32 	%r22, 1, 0, %p2;
	selp.s32 	%r23, -1, 0, %p2;
	add.s32 	%r24, %r21, %r23;
	div.u32 	%r25, %r24, %r2;
	add.s32 	%r3, %r25, %r22;
	and.b32  	%r26, %r3, 3;
	setp.eq.s32 	%p3, %r26, 3;
	@%p3 bra 	$L__BB9_4;
	add.s32 	%r27, %r3, 1;
	and.b32  	%r28, %r27, 3;
	neg.s32 	%r30, %r28;
$L__BB9_3:
	.pragma "nounroll";
	mul.wide.s32 	%rd5, %r32, 4;
	add.s64 	%rd6, %rd1, %rd5;
	add.s64 	%rd7, %rd2, %rd5;
	ld.global.f32 	%f1, [%rd7];
	cvt.rzi.f32.f32 	%f2, %f1;
	st.global.f32 	[%rd6], %f2;
	add.s32 	%r32, %r32, %r2;
	add.s32 	%r30, %r30, 1;
	setp.ne.s32 	%p4, %r30, 0;
	@%p4 bra 	$L__BB9_3;
$L__BB9_4:
	setp.lt.u32 	%p5, %r3, 3;
	@%p5 bra 	$L__BB9_7;
	mul.wide.s32 	%rd11, %r2, 4;
	shl.b32 	%r29, %r2, 2;
$L__BB9_6:
	mul.wide.s32 	%rd8, %r32, 4;
	add.s64 	%rd9, %rd2, %rd8;
	ld.global.f32 	%f3, [%rd9];
	cvt.rzi.f32.f32 	%f4, %f3;
	add.s64 	%rd10, %rd1, %rd8;
	st.global.f32 	[%rd10], %f4;
	add.s64 	%rd12, %rd9, %rd11;
	ld.global.f32 	%f5, [%rd12];
	cvt.rzi.f32.f32 	%f6, %f5;
	add.s64 	%rd13, %rd10, %rd11;
	st.global.f32 	[%rd13], %f6;
	add.s64 	%rd14, %rd12, %rd11;
	ld.global.f32 	%f7, [%rd14];
	cvt.rzi.f32.f32 	%f8, %f7;
	add.s64 	%rd15, %rd13, %rd11;
	st.global.f32 	[%rd15], %f8;
	add.s64 	%rd16, %rd14, %rd11;
	ld.global.f32 	%f9, [%rd16];
	cvt.rzi.f32.f32 	%f10, %f9;
	add.s64 	%rd17, %rd15, %rd11;
	st.global.f32 	[%rd17], %f10;
	add.s32 	%r32, %r29, %r32;
	setp.lt.s32 	%p6, %r32, %r12;
	@%p6 bra 	$L__BB9_6;
$L__BB9_7:
	ret;

}
	// .globl	_Z14OmgCeil_kerneliPKfPf
.visible .entry _Z14OmgCeil_kerneliPKfPf(
	.param .u32 _Z14OmgCeil_kerneliPKfPf_param_0,
	.param .u64 .ptr .align 1 _Z14OmgCeil_kerneliPKfPf_param_1,
	.param .u64 .ptr .align 1 _Z14OmgCeil_kerneliPKfPf_param_2
)
{
	.reg .pred 	%p<7>;
	.reg .b32 	%r<34>;
	.reg .b32 	%f<11>;
	.reg .b64 	%rd<18>;

	ld.param.u32 	%r12, [_Z14OmgCeil_kerneliPKfPf_param_0];
	ld.param.u64 	%rd3, [_Z14OmgCeil_kerneliPKfPf_param_1];
	ld.param.u64 	%rd4, [_Z14OmgCeil_kerneliPKfPf_param_2];
	cvta.to.global.u64 	%rd1, %rd4;
	cvta.to.global.u64 	%rd2, %rd3;
	mov.u32 	%r13, %ctaid.y;
	mov.u32 	%r14, %nctaid.x;
	mov.u32 	%r15, %ctaid.x;
	mad.lo.s32 	%r16, %r13, %r14, %r15;
	mov.u32 	%r17, %tid.x;
	mov.u32 	%r18, %ntid.x;
	mad.lo.s32 	%r32, %r16, %r18, %r17;
	mul.lo.s32 	%r2, %r14, %r18;
	setp.ge.s32 	%p1, %r32, %r12;
	@%p1 bra 	$L__BB10_7;
	add.s32 	%r19, %r32, %r2;
	max.s32 	%r20, %r12, %r19;
	sub.s32 	%r21, %r20, %r19;
	setp.ne.s32 	%p2, %r21, 0;
	selp.u32 	%r22, 1, 0, %p2;
	selp.s32 	%r23, -1, 0, %p2;
	add.s32 	%r24, %r21, %r23;
	div.u32 	%r25, %r24, %r2;
	add.s32 	%r3, %r25, %r22;
	and.b32  	%r26, %r3, 3;
	setp.eq.s32 	%p3, %r26, 3;
	@%p3 bra 	$L__BB10_4;
	add.s32 	%r27, %r3, 1;
	and.b32  	%r28, %r27, 3;
	neg.s32 	%r30, %r28;
$L__BB10_3:
	.pragma "nounroll";
	mul.wide.s32 	%rd5, %r32, 4;
	add.s64 	%rd6, %rd1, %rd5;
	add.s64 	%rd7, %rd2, %rd5;
	ld.global.f32 	%f1, [%rd7];
	cvt.rpi.f32.f32 	%f2, %f1;
	st.global.f32 	[%rd6], %f2;
	add.s32 	%r32, %r32, %r2;
	add.s32 	%r30, %r30, 1;
	setp.ne.s32 	%p4, %r30, 0;
	@%p4 bra 	$L__BB10_3;
$L__BB10_4:
	setp.lt.u32 	%p5, %r3, 3;
	@%p5 bra 	$L__BB10_7;
	mul.wide.s32 	%rd11, %r2, 4;
	shl.b32 	%r29, %r2, 2;
$L__BB10_6:
	mul.wide.s32 	%rd8, %r32, 4;
	add.s64 	%rd9, %rd2, %rd8;
	ld.global.f32 	%f3, [%rd9];
	cvt.rpi.f32.f32 	%f4, %f3;
	add.s64 	%rd10, %rd1, %rd8;
	st.global.f32 	[%rd10], %f4;
	add.s64 	%rd12, %rd9, %rd11;
	ld.global.f32 	%f5, [%rd12];
	cvt.rpi.f32.f32 	%f6, %f5;
	add.s64 	%rd13, %rd10, %rd11;
	st.global.f32 	[%rd13], %f6;
	add.s64 	%rd14, %rd12, %rd11;
	ld.global.f32 	%f7, [%rd14];
	cvt.rpi.f32.f32 	%f8, %f7;
	add.s64 	%rd15, %rd13, %rd11;
	st.global.f32 	[%rd15], %f8;
	add.s64 	%rd16, %rd14, %rd11;
	ld.global.f32 	%f9, [%rd16];
	cvt.rpi.f32.f32 	%f10, %f9;
	add.s64 	%rd17, %rd15, %rd11;
	st.global.f32 	[%rd17], %f10;
	add.s32 	%r32, %r29, %r32;
	setp.lt.s32 	%p6, %r32, %r12;
	@%p6 bra 	$L__BB10_6;
$L__BB10_7:
	ret;

}
	// .globl	_Z15OmgFloor_kerneliPKfPf
.visible .entry _Z15OmgFloor_kerneliPKfPf(
	.param .u32 _Z15OmgFloor_kerneliPKfPf_param_0,
	.param .u64 .ptr .align 1 _Z15OmgFloor_kerneliPKfPf_param_1,
	.param .u64 .ptr .align 1 _Z15OmgFloor_kerneliPKfPf_param_2
)
{
	.reg .pred 	%p<7>;
	.reg .b32 	%r<34>;
	.reg .b32 	%f<11>;
	.reg .b64 	%rd<18>;

	ld.param.u32 	%r12, [_Z15OmgFloor_kerneliPKfPf_param_0];
	ld.param.u64 	%rd3, [_Z15OmgFloor_kerneliPKfPf_param_1];
	ld.param.u64 	%rd4, [_Z15OmgFloor_kerneliPKfPf_param_2];
	cvta.to.global.u64 	%rd1, %rd4;
	cvta.to.global.u64 	%rd2, %rd3;
	mov.u32 	%r13, %ctaid.y;
	mov.u32 	%r14, %nctaid.x;
	mov.u32 	%r15, %ctaid.x;
	mad.lo.s32 	%r16, %r13, %r14, %r15;
	mov.u32 	%r17, %tid.x;
	mov.u32 	%r18, %ntid.x;
	mad.lo.s32 	%r32, %r16, %r18, %r17;
	mul.lo.s32 	%r2, %r14, %r18;
	setp.ge.s32 	%p1, %r32, %r12;
	@%p1 bra 	$L__BB11_7;
	add.s32 	%r19, %r32, %r2;
	max.s32 	%r20, %r12, %r19;
	sub.s32 	%r21, %r20, %r19;
	setp.ne.s32 	%p2, %r21, 0;
	selp.u32 	%r22, 1, 0, %p2;
	selp.s32 	%r23, -1, 0, %p2;
	add.s32 	%r24, %r21, %r23;
	div.u32 	%r25, %r24, %r2;
	add.s32 	%r3, %r25, %r22;
	and.b32  	%r26, %r3, 3;
	setp.eq.s32 	%p3, %r26, 3;
	@%p3 bra 	$L__BB11_4;
	add.s32 	%r27, %r3, 1;
	and.b32  	%r28, %r27, 3;
	neg.s32 	%r30, %r28;
$L__BB11_3:
	.pragma "nounroll";
	mul.wide.s32 	%rd5, %r32, 4;
	add.s64 	%rd6, %rd1, %rd5;
	add.s64 	%rd7, %rd2, %rd5;
	ld.global.f32 	%f1, [%rd7];
	cvt.rmi.f32.f32 	%f2, %f1;
	st.global.f32 	[%rd6], %f2;
	add.s32 	%r32, %r32, %r2;
	add.s32 	%r30, %r30, 1;
	setp.ne.s32 	%p4, %r30, 0;
	@%p4 bra 	$L__BB11_3;
$L__BB11_4:
	setp.lt.u32 	%p5, %r3, 3;
	@%p5 bra 	$L__BB11_7;
	mul.wide.s32 	%rd11, %r2, 4;
	shl.b32 	%r29, %r2, 2;
$L__BB11_6:
	mul.wide.s32 	%rd8, %r32, 4;
	add.s64 	%rd9, %rd2, %rd8;
	ld.global.f32 	%f3, [%rd9];
	cvt.rmi.f32.f32 	%f4, %f3;
	add.s64 	%rd10, %rd1, %rd8;
	st.global.f32 	[%rd10], %f4;
	add.s64 	%rd12, %rd9, %rd11;
	ld.global.f32 	%f5, [%rd12];
	cvt.rmi.f32.f32 	%f6, %f5;
	add.s64 	%rd13, %rd10, %rd11;
	st.global.f32 	[%rd13], %f6;
	add.s64 	%rd14, %rd12, %rd11;
	ld.global.f32 	%f7, [%rd14];
	cvt.rmi.f32.f32 	%f8, %f7;
	add.s64 	%rd15, %rd13, %rd11;
	st.global.f32 	[%rd15], %f8;
	add.s64 	%rd16, %rd14, %rd11;
	ld.global.f32 	%f9, [%rd16];
	cvt.rmi.f32.f32 	%f10, %f9;
	add.s64 	%rd17, %rd15, %rd11;
	st.global.f32 	[%rd17], %f10;
	add.s32 	%r32, %r29, %r32;
	setp.lt.s32 	%p6, %r32, %r12;
	@%p6 bra 	$L__BB11_6;
$L__BB11_7:
	ret;

}
	// .globl	_Z15OmgRound_kerneliPKfPf
.visible .entry _Z15OmgRound_kerneliPKfPf(
	.param .u32 _Z15OmgRound_kerneliPKfPf_param_0,
	.param .u64 .ptr .align 1 _Z15OmgRound_kerneliPKfPf_param_1,
	.param .u64 .ptr .align 1 _Z15OmgRound_kerneliPKfPf_param_2
)
{
	.reg .pred 	%p<7>;
	.reg .b32 	%r<34>;
	.reg .b32 	%f<11>;
	.reg .b64 	%rd<18>;

	ld.param.u32 	%r12, [_Z15OmgRound_kerneliPKfPf_param_0];
	ld.param.u64 	%rd3, [_Z15OmgRound_kerneliPKfPf_param_1];
	ld.param.u64 	%rd4, [_Z15OmgRound_kerneliPKfPf_param_2];
	cvta.to.global.u64 	%rd1, %rd4;
	cvta.to.global.u64 	%rd2, %rd3;
	mov.u32 	%r13, %ctaid.y;
	mov.u32 	%r14, %nctaid.x;
	mov.u32 	%r15, %ctaid.x;
	mad.lo.s32 	%r16, %r13, %r14, %r15;
	mov.u32 	%r17, %tid.x;
	mov.u32 	%r18, %ntid.x;
	mad.lo.s32 	%r32, %r16, %r18, %r17;
	mul.lo.s32 	%r2, %r14, %r18;
	setp.ge.s32 	%p1, %r32, %r12;
	@%p1 bra 	$L__BB12_7;
	add.s32 	%r19, %r32, %r2;
	max.s32 	%r20, %r12, %r19;
	sub.s32 	%r21, %r20, %r19;
	setp.ne.s32 	%p2, %r21, 0;
	selp.u32 	%r22, 1, 0, %p2;
	selp.s32 	%r23, -1, 0, %p2;
	add.s32 	%r24, %r21, %r23;
	div.u32 	%r25, %r24, %r2;
	add.s32 	%r3, %r25, %r22;
	and.b32  	%r26, %r3, 3;
	setp.eq.s32 	%p3, %r26, 3;
	@%p3 bra 	$L__BB12_4;
	add.s32 	%r27, %r3, 1;
	and.b32  	%r28, %r27, 3;
	neg.s32 	%r30, %r28;
$L__BB12_3:
	.pragma "nounroll";
	mul.wide.s32 	%rd5, %r32, 4;
	add.s64 	%rd6, %rd1, %rd5;
	add.s64 	%rd7, %rd2, %rd5;
	ld.global.f32 	%f1, [%rd7];
	cvt.rni.f32.f32 	%f2, %f1;
	st.global.f32 	[%rd6], %f2;
	add.s32 	%r32, %r32, %r2;
	add.s32 	%r30, %r30, 1;
	setp.ne.s32 	%p4, %r30, 0;
	@%p4 bra 	$L__BB12_3;
$L__BB12_4:
	setp.lt.u32 	%p5, %r3, 3;
	@%p5 bra 	$L__BB12_7;
	mul.wide.s32 	%rd11, %r2, 4;
	shl.b32 	%r29, %r2, 2;
$L__BB12_6:
	mul.wide.s32 	%rd8, %r32, 4;
	add.s64 	%rd9, %rd2, %rd8;
	ld.global.f32 	%f3, [%rd9];
	cvt.rni.f32.f32 	%f4, %f3;
	add.s64 	%rd10, %rd1, %rd8;
	st.global.f32 	[%rd10], %f4;
	add.s64 	%rd12, %rd9, %rd11;
	ld.global.f32 	%f5, [%rd12];
	cvt.rni.f32.f32 	%f6, %f5;
	add.s64 	%rd13, %rd10, %rd11;
	st.global.f32 	[%rd13], %f6;
	add.s64 	%rd14, %rd12, %rd11;
	ld.global.f32 	%f7, [%rd14];
	cvt.rni.f32.f32 	%f8, %f7;
	add.s64 	%rd15, %rd13, %rd11;
	st.global.f32 	[%rd15], %f8;
	add.s64 	%rd16, %rd14, %rd11;
	ld.global.f32 	%f9, [%rd16];
	cvt.rni.f32.f32 	%f10, %f9;
	add.s64 	%rd17, %rd15, %rd11;
	st.global.f32 	[%rd17], %f10;
	add.s32 	%r32, %r29, %r32;
	setp.lt.s32 	%p6, %r32, %r12;
	@%p6 bra 	$L__BB12_6;
$L__BB12_7:
	ret;

}


// ===== COMPILED SASS (sm_100) =====

	.target	sm_100

	.elftype	@"ET_EXEC"


//--------------------- .note.nv.tkinfo           --------------------------
	.section	.note.nv.tkinfo,"",@"SHT_NOTE"
	.sectionflags	@"SHF_NOTE_NV_TKINFO"
	.tkinfo
        /*0018*/ 	.word	0x00000002
        /*0030*/ 	.string	""
        /*0030*/ 	.string	"ptxas"
        /*0030*/ 	.string	"Cuda compilation tools, release 13.0, V13.0.88"
        /*0030*/ 	.string	"Build cuda_13.0.r13.0/compiler.36424714_0"
        /*0030*/ 	.string	"-arch sm_100 -m 64 "



//--------------------- .note.nv.cuinfo           --------------------------
	.section	.note.nv.cuinfo,"",@"SHT_NOTE"
	.sectionflags	@"SHF_NOTE_NV_CUINFO"
        /*0018*/ 	.short	0x0002
        /*001a*/ 	.short	0x0064
        /*001c*/ 	.short	0x0082
	.zero		2


//--------------------- .nv.info                  --------------------------
	.section	.nv.info,"",@"SHT_CUDA_INFO"
	.align	4


	//----- nvinfo : EIATTR_REGCOUNT
	.align		4
        /*0000*/ 	.byte	0x04, 0x2f
        /*0002*/ 	.short	(.L_2 - .L_1)
	.align		4
.L_1:
        /*0004*/ 	.word	index@(_Z13OmgSin_kerneliPKfPf)
        /*0008*/ 	.word	0x00000013


	//----- nvinfo : EIATTR_FRAME_SIZE
	.align		4
.L_2:
        /*000c*/ 	.byte	0x04, 0x11
        /*000e*/ 	.short	(.L_4 - .L_3)
	.align		4
.L_3:
        /*0010*/ 	.word	index@(_Z13OmgSin_kerneliPKfPf)
        /*0014*/ 	.word	0x00000000


	//----- nvinfo : EIATTR_REGCOUNT
	.align		4
.L_4:
        /*0018*/ 	.byte	0x04, 0x2f
        /*001a*/ 	.short	(.L_6 - .L_5)
	.align		4
.L_5:
        /*001c*/ 	.word	index@(_Z13OmgCos_kerneliPKfPf)
        /*0020*/ 	.word	0x00000013


	//----- nvinfo : EIATTR_FRAME_SIZE
	.align		4
.L_6:
        /*0024*/ 	.byte	0x04, 0x11
        /*0026*/ 	.short	(.L_8 - .L_7)
	.align		4
.L_7:
        /*0028*/ 	.word	index@(_Z13OmgCos_kerneliPKfPf)
        /*002c*/ 	.word	0x00000000


	//----- nvinfo : EIATTR_REGCOUNT
	.align		4
.L_8:
        /*0030*/ 	.byte	0x04, 0x2f
        /*0032*/ 	.short	(.L_10 - .L_9)
	.align		4
.L_9:
        /*0034*/ 	.word	index@(_Z13OmgTan_kerneliPKfPf)
        /*0038*/ 	.word	0x00000013


	//----- nvinfo : EIATTR_FRAME_SIZE
	.align		4
.L_10:
        /*003c*/ 	.byte	0x04, 0x11
        /*003e*/ 	.short	(.L_12 - .L_11)
	.align		4
.L_11:
        /*0040*/ 	.word	index@(_Z13OmgTan_kerneliPKfPf)
        /*0044*/ 	.word	0x00000000


	//----- nvinfo : EIATTR_REGCOUNT
	.align		4
.L_12:
        /*0048*/ 	.byte	0x04, 0x2f
        /*004a*/ 	.short	(.L_14 - .L_13)
	.align		4
.L_13:
        /*004c*/ 	.word	index@(_Z13OmgCot_kerneliPKfPf)
        /*0050*/ 	.word	0x00000016


	//----- nvinfo : EIATTR_FRAME_SIZE
	.align		4
.L_14:
        /*0054*/ 	.byte	0x04, 0x11
        /*0056*/ 	.short	(.L_16 - .L_15)
	.align		4
.L_15:
        /*0058*/ 	.word	index@($__internal_0_$__cuda_sm20_rcp_rn_f32_slowpath)
        /*005c*/ 	.word	0x00000000


	//----- nvinfo : EIATTR_FRAME_SIZE
	.align		4
.L_16:
        /*0060*/ 	.byte	0x04, 0x11
        /*0062*/ 	.short	(.L_18 - .L_17)
	.align		4
.L_17:
        /*0064*/ 	.word	index@(_Z13OmgCot_kerneliPKfPf)
        /*0068*/ 	.word	0x00000000


	//----- nvinfo : EIATTR_REGCOUNT
	.align		4
.L_18:
        /*006c*/ 	.byte	0x04, 0x2f
        /*006e*/ 	.short	(.L_20 - .L_19)
	.align		4
.L_19:
        /*0070*/ 	.word	index@(_Z13OmgLog_kerneliPKfPf)
        /*0074*/ 	.word	0x00000012


	//----- nvinfo : EIATTR_FRAME_SIZE
	.align		4
.L_20:
        /*0078*/ 	.byte	0x04, 0x11
        /*007a*/ 	.short	(.L_22 - .L_21)
	.align		4
.L_21:
        /*007c*/ 	.word	index@(_Z13OmgLog_kerneliPKfPf)
        /*0080*/ 	.word	0x00000000


	//----- nvinfo : EIATTR_REGCOUNT
	.align		4
.L_22:
        /*0084*/ 	.byte	0x04, 0x2f
        /*0086*/ 	.short	(.L_24 - .L_23)
	.align		4
.L_23:
        /*0088*/ 	.word	index@(_Z14OmgLog2_kerneliPKfPf)
        /*008c*/ 	.word	0x00000012


	//----- nvinfo : EIATTR_FRAME_SIZE
	.align		4
.L_24:
        /*0090*/ 	.byte	0x04, 0x11
        /*0092*/ 	.short	(.L_26 - .L_25)
	.align		4
.L_25:
        /*0094*/ 	.word	index@(_Z14OmgLog2_kerneliPKfPf)
        /*0098*/ 	.word	0x00000000


	//----- nvinfo : EIATTR_REGCOUNT
	.align		4
.L_26:
        /*009c*/ 	.byte	0x04, 0x2f
        /*009e*/ 	.short	(.L_28 - .L_27)
	.align		4
.L_27:
        /*00a0*/ 	.word	index@(_Z15OmgLog10_kerneliPKfPf)
        /*00a4*/ 	.word	0x00000012


	//----- nvinfo : EIATTR_FRAME_SIZE
	.align		4
.L_28:
        /*00a8*/ 	.byte	0x04, 0x11
        /*00aa*/ 	.short	(.L_30 - .L_29)
	.align		4
.L_29:
        /*00ac*/ 	.word	index@(_Z15OmgLog10_kerneliPKfPf)
        /*00b0*/ 	.word	0x00000000


	//----- nvinfo : EIATTR_REGCOUNT
	.align		4
.L_30:
        /*00b4*/ 	.byte	0x04, 0x2f
        /*00b6*/ 	.short	(.L_32 - .L_31)
	.align		4
.L_31:
        /*00b8*/ 	.word	index@(_Z13OmgExp_kerneliPKfPf)
        /*00bc*/ 	.word	0x00000016


	//----- nvinfo : EIATTR_FRAME_SIZE
	.align		4
.L_32:
        /*00c0*/ 	.byte	0x04, 0x11
        /*00c2*/ 	.short	(.L_34 - .L_33)
	.align		4
.L_33:
        /*00c4*/ 	.word	index@(_Z13OmgExp_kerneliPKfPf)
        /*00c8*/ 	.word	0x00000000


	//----- nvinfo : EIATTR_REGCOUNT
	.align		4
.L_34:
        /*00cc*/ 	.byte	0x04, 0x2f
        /*00ce*/ 	.short	(.L_36 - .L_35)
	.align		4
.L_35:
        /*00d0*/ 	.word	index@(_Z13OmgAbs_kerneliPKfPf)
        /*00d4*/ 	.word	0x0000001c


	//----- nvinfo : EIATTR_FRAME_SIZE
	.align		4
.L_36:
        /*00d8*/ 	.byte	0x04, 0x11
        /*00da*/ 	.short	(.L_38 - .L_37)
	.align		4
.L_37:
        /*00dc*/ 	.word	index@(_Z13OmgAbs_kerneliPKfPf)
        /*00e0*/ 	.word	0x00000000


	//----- nvinfo : EIATTR_REGCOUNT
	.align		4
.L_38:
        /*00e4*/ 	.byte	0x04, 0x2f
        /*00e6*/ 	.short	(.L_40 - .L_39)
	.align		4
.L_39:
        /*00e8*/ 	.word	index@(_Z13OmgFix_kerneliPKfPf)
        /*00ec*/ 	.word	0x0000001c


	//----- nvinfo : EIATTR_FRAME_SIZE
	.align		4
.L_40:
        /*00f0*/ 	.byte	0x04, 0x11
        /*00f2*/ 	.short	(.L_42 - .L_41)
	.align		4
.L_41:
        /*00f4*/ 	.word	index@(_Z13OmgFix_kerneliPKfPf)
        /*00f8*/ 	.word	0x00000000


	//----- nvinfo : EIATTR_REGCOUNT
	.align		4
.L_42:
        /*00fc*/ 	.byte	0x04, 0x2f
        /*00fe*/ 	.short	(.L_44 - .L_43)
	.align		4
.L_43:
        /*0100*/ 	.word	index@(_Z14OmgCeil_kerneliPKfPf)
        /*0104*/ 	.word	0x0000001c


	//----- nvinfo : EIATTR_FRAME_SIZE
	.align		4
.L_44:
        /*0108*/ 	.byte	0x04, 0x11
        /*010a*/ 	.short	(.L_46 - .L_45)
	.align		4
.L_45:
        /*010c*/ 	.word	index@(_Z14OmgCeil_kerneliPKfPf)
        /*0110*/ 	.word	0x00000000


	//----- nvinfo : EIATTR_REGCOUNT
	.align		4
.L_46:
        /*0114*/ 	.byte	0x04, 0x2f
        /*0116*/ 	.short	(.L_48 - .L_47)
	.align		4
.L_47:
        /*0118*/ 	.word	index@(_Z15OmgFloor_kerneliPKfPf)
        /*011c*/ 	.word	0x0000001c


	//----- nvinfo : EIATTR_FRAME_SIZE
	.align		4
.L_48:
        /*0120*/ 	.byte	0x04, 0x11
        /*0122*/ 	.short	(.L_50 - .L_49)
	.align		4
.L_49:
        /*0124*/ 	.word	index@(_Z15OmgFloor_kerneliPKfPf)
        /*0128*/ 	.word	0x00000000


	//----- nvinfo : EIATTR_REGCOUNT
	.align		4
.L_50:
        /*012c*/ 	.byte	0x04, 0x2f
        /*012e*/ 	.short	(.L_52 - .L_51)
	.align		4
.L_51:
        /*0130*/ 	.word	index@(_Z15OmgRound_kerneliPKfPf)
        /*0134*/ 	.word	0x0000001c


	//----- nvinfo : EIATTR_FRAME_SIZE
	.align		4
.L_52:
        /*0138*/ 	.byte	0x04, 0x11
        /*013a*/ 	.short	(.L_54 - .L_53)
	.align		4
.L_53:
        /*013c*/ 	.word	index@(_Z15OmgRound_kerneliPKfPf)
        /*0140*/ 	.word	0x00000000


	//----- nvinfo : EIATTR_MIN_STACK_SIZE
	.align		4
.L_54:
        /*0144*/ 	.byte	0x04, 0x12
        /*0146*/ 	.short	(.L_56 - .L_55)
	.align		4
.L_55:
        /*0148*/ 	.word	index@(_Z15OmgRound_kerneliPKfPf)
        /*014c*/ 	.word	0x00000000


	//----- nvinfo : EIATTR_MIN_STACK_SIZE
	.align		4
.L_56:
        /*0150*/ 	.byte	0x04, 0x12
        /*0152*/ 	.short	(.L_58 - .L_57)
	.align		4
.L_57:
        /*0154*/ 	.word	index@(_Z15OmgFloor_kerneliPKfPf)
        /*0158*/ 	.word	0x00000000


	//----- nvinfo : EIATTR_MIN_STACK_SIZE
	.align		4
.L_58:
        /*015c*/ 	.byte	0x04, 0x12
        /*015e*/ 	.short	(.L_60 - .L_59)
	.align		4
.L_59:
        /*0160*/ 	.word	index@(_Z14OmgCeil_kerneliPKfPf)
        /*0164*/ 	.word	0x00000000


	//----- nvinfo : EIATTR_MIN_STACK_SIZE
	.align		4
.L_60:
        /*0168*/ 	.byte	0x04, 0x12
        /*016a*/ 	.short	(.L_62 - .L_61)
	.align		4
.L_61:
        /*016c*/ 	.word	index@(_Z13OmgFix_kerneliPKfPf)
        /*0170*/ 	.word	0x00000000


	//----- nvinfo : EIATTR_MIN_STACK_SIZE
	.align		4
.L_62:
        /*0174*/ 	.byte	0x04, 0x12
        /*0176*/ 	.short	(.L_64 - .L_63)
	.align		4
.L_63:
        /*0178*/ 	.word	index@(_Z13OmgAbs_kerneliPKfPf)
        /*017c*/ 	.word	0x00000000


	//----- nvinfo : EIATTR_MIN_STACK_SIZE
	.align		4
.L_64:
        /*0180*/ 	.byte	0x04, 0x12
        /*0182*/ 	.short	(.L_66 - .L_65)
	.align		4
.L_65:
        /*0184*/ 	.word	index@(_Z13OmgExp_kerneliPKfPf)
        /*0188*/ 	.word	0x00000000


	//----- nvinfo : EIATTR_MIN_STACK_SIZE
	.align		4
.L_66:
        /*018c*/ 	.byte	0x04, 0x12
        /*018e*/ 	.short	(.L_68 - .L_67)
	.align		4
.L_67:
        /*0190*/ 	.word	index@(_Z15OmgLog10_kerneliPKfPf)
        /*0194*/ 	.word	0x00000000


	//----- nvinfo : EIATTR_MIN_STACK_SIZE
	.align		4
.L_68:
        /*0198*/ 	.byte	0x04, 0x12
        /*019a*/ 	.short	(.L_70 - .L_69)
	.align		4
.L_69:
        /*019c*/ 	.word	index@(_Z14OmgLog2_kerneliPKfPf)
        /*01a0*/ 	.word	0x00000000


	//----- nvinfo : EIATTR_MIN_STACK_SIZE
	.align		4
.L_70:
        /*01a4*/ 	.byte	0x04, 0x12
        /*01a6*/ 	.short	(.L_72 - .L_71)
	.align		4
.L_71:
        /*01a8*/ 	.word	index@(_Z13OmgLog_kerneliPKfPf)
        /*01ac*/ 	.word	0x00000000


	//----- nvinfo : EIATTR_MIN_STACK_SIZE
	.align		4
.L_72:
        /*01b0*/ 	.byte	0x04, 0x12
        /*01b2*/ 	.short	(.L_74 - .L_73)
	.align		4
.L_73:
        /*01b4*/ 	.word	index@(_Z13OmgCot_kerneliPKfPf)
        /*01b8*/ 	.word	0x00000000


	//----- nvinfo : EIATTR_MIN_STACK_SIZE
	.align		4
.L_74:
        /*01bc*/ 	.byte	0x04, 0x12
        /*01be*/ 	.short	(.L_76 - .L_75)
	.align		4
.L_75:
        /*01c0*/ 	.word	index@(_Z13OmgTan_kerneliPKfPf)
        /*01c4*/ 	.word	0x00000000


	//----- nvinfo : EIATTR_MIN_STACK_SIZE
	.align		4
.L_76:
        /*01c8*/ 	.byte	0x04, 0x12
        /*01ca*/ 	.short	(.L_78 - .L_77)
	.align		4
.L_77:
        /*01cc*/ 	.word	index@(_Z13OmgCos_kerneliPKfPf)
        /*01d0*/ 	.word	0x00000000


	//----- nvinfo : EIATTR_MIN_STACK_SIZE
	.align		4
.L_78:
        /*01d4*/ 	.byte	0x04, 0x12
        /*01d6*/ 	.short	(.L_80 - .L_79)
	.align		4
.L_79:
        /*01d8*/ 	.word	index@(_Z13OmgSin_kerneliPKfPf)
        /*01dc*/ 	.word	0x00000000
.L_80:


//--------------------- .nv.compat                --------------------------
	.section	.nv.compat,"",@"SHT_CUDA_COMPAT_INFO"
	.align	4
        /*0000*/ 	.byte	0x02, 0x09, 0x00, 0x00, 0x02, 0x02, 0x01, 0x00, 0x02, 0x05, 0x05, 0x00, 0x03, 0x07, 0x01, 0x01
        /*0010*/ 	.byte	0x02, 0x03, 0x00, 0x00, 0x02, 0x06, 0x01, 0x00, 0x04, 0x0b, 0x08, 0x00, 0x01, 0x00, 0x00, 0x00
        /*0020*/ 	.byte	0x00, 0x00, 0x00, 0x00


//--------------------- .nv.info._Z15OmgRound_kerneliPKfPf --------------------------
	.section	.nv.info._Z15OmgRound_kerneliPKfPf,"",@"SHT_CUDA_INFO"
	.sectionflags	@""
	.align	4


	//----- nvinfo : EIATTR_CUDA_API_VERSION
	.align		4
        /*0000*/ 	.byte	0x04, 0x37
        /*0002*/ 	.short	(.L_82 - .L_81)
.L_81:
        /*0004*/ 	.word	0x00000082


	//----- nvinfo : EIATTR_KPARAM_INFO
	.align		4
.L_82:
        /*0008*/ 	.byte	0x04, 0x17
        /*000a*/ 	.short	(.L_84 - .L_83)
.L_83:
        /*000c*/ 	.word	0x00000000
        /*0010*/ 	.short	0x0002
        /*0012*/ 	.short	0x0010
        /*0014*/ 	.byte	0x00, 0xf5, 0x21, 0x00


	//----- nvinfo : EIATTR_KPARAM_INFO
	.align		4
.L_84:
        /*0018*/ 	.byte	0x04, 0x17
        /*001a*/ 	.short	(.L_86 - .L_85)
.L_85:
        /*001c*/ 	.word	0x00000000
        /*0020*/ 	.short	0x0001
        /*0022*/ 	.short	0x0008
        /*0024*/ 	.byte	0x00, 0xf5, 0x21, 0x00


	//----- nvinfo : EIATTR_KPARAM_INFO
	.align		4
.L_86:
        /*0028*/ 	.byte	0x04, 0x17
        /*002a*/ 	.short	(.L_88 - .L_87)
.L_87:
        /*002c*/ 	.word	0x00000000
        /*0030*/ 	.short	0x0000
        /*0032*/ 	.short	0x0000
        /*0034*/ 	.byte	0x00, 0xf0, 0x11, 0x00


	//----- nvinfo : EIATTR_SPARSE_MMA_MASK
	.align		4
.L_88:
        /*0038*/ 	.byte	0x03, 0x50
        /*003a*/ 	.short	0x0000


	//----- nvinfo : EIATTR_MAXREG_COUNT
	.align		4
        /*003c*/ 	.byte	0x03, 0x1b
        /*003e*/ 	.short	0x00ff


	//----- nvinfo : EIATTR_MERCURY_ISA_VERSION
	.align		4
        /*0040*/ 	.byte	0x03, 0x5f
        /*0042*/ 	.short	0x0101


	//----- nvinfo : EIATTR_VRC_CTA_INIT_COUNT
	.align		4
        /*0044*/ 	.byte	0x02, 0x4a
	.zero		1
	.zero		1


	//----- nvinfo : EIATTR_EXIT_INSTR_OFFSETS
	.align		4
        /*0048*/ 	.byte	0x04, 0x1c
        /*004a*/ 	.short	(.L_90 - .L_89)


	//   ....[0]....
.L_89:
        /*004c*/ 	.word	0x000000b0


	//   ....[1]....
        /*0050*/ 	.word	0x000003d0


	//   ....[2]....
        /*0054*/ 	.word	0x00000550


	//----- nvinfo : EIATTR_CRS_STACK_SIZE
	.align		4
.L_90:
        /*0058*/ 	.byte	0x04, 0x1e
        /*005a*/ 	.short	(.L_92 - .L_91)
.L_91:
        /*005c*/ 	.word	0x00000000


	//----- nvinfo : EIATTR_CBANK_PARAM_SIZE
	.align		4
.L_92:
        /*0060*/ 	.byte	0x03, 0x19
        /*0062*/ 	.short	0x0018


	//----- nvinfo : EIATTR_PARAM_CBANK
	.align		4
        /*0064*/ 	.byte	0x04, 0x0a
        /*0066*/ 	.short	(.L_94 - .L_93)
	.align		4
.L_93:
        /*0068*/ 	.word	index@(.nv.constant0._Z15OmgRound_kerneliPKfPf)
        /*006c*/ 	.short	0x0380
        /*006e*/ 	.short	0x0018


	//----- nvinfo : EIATTR_SW_WAR
	.align		4
.L_94:
        /*0070*/ 	.byte	0x04, 0x36
        /*0072*/ 	.short	(.L_96 - .L_95)
.L_95:
        /*0074*/ 	.word	0x00000008
.L_96:


//--------------------- .nv.info._Z15OmgFloor_kerneliPKfPf --------------------------
	.section	.nv.info._Z15OmgFloor_kerneliPKfPf,"",@"SHT_CUDA_INFO"
	.sectionflags	@""
	.align	4


	//----- nvinfo : EIATTR_CUDA_API_VERSION
	.align		4
        /*0000*/ 	.byte	0x04, 0x37
        /*0002*/ 	.short	(.L_98 - .L_97)
.L_97:
        /*0004*/ 	.word	0x00000082


	//----- nvinfo : EIATTR_KPARAM_INFO
	.align		4
.L_98:
        /*0008*/ 	.byte	0x04, 0x17
        /*000a*/ 	.short	(.L_100 - .L_99)
.L_99:
        /*000c*/ 	.word	0x00000000
        /*0010*/ 	.short	0x0002
        /*0012*/ 	.short	0x0010
        /*0014*/ 	.byte	0x00, 0xf5, 0x21, 0x00


	//----- nvinfo : EIATTR_KPARAM_INFO
	.align		4
.L_100:
        /*0018*/ 	.byte	0x04, 0x17
        /*001a*/ 	.short	(.L_102 - .L_101)
.L_101:
        /*001c*/ 	.word	0x00000000
        /*0020*/ 	.short	0x0001
        /*0022*/ 	.short	0x0008
        /*0024*/ 	.byte	0x00, 0xf5, 0x21, 0x00


	//----- nvinfo : EIATTR_KPARAM_INFO
	.align		4
.L_102:
        /*0028*/ 	.byte	0x04, 0x17
        /*002a*/ 	.short	(.L_104 - .L_103)
.L_103:
        /*002c*/ 	.word	0x00000000
        /*0030*/ 	.short	0x0000
        /*0032*/ 	.short	0x0000
        /*0034*/ 	.byte	0x00, 0xf0, 0x11, 0x00


	//----- nvinfo : EIATTR_SPARSE_MMA_MASK
	.align		4
.L_104:
        /*0038*/ 	.byte	0x03, 0x50
        /*003a*/ 	.short	0x0000


	//----- nvinfo : EIATTR_MAXREG_COUNT
	.align		4
        /*003c*/ 	.byte	0x03, 0x1b
        /*003e*/ 	.short	0x00ff


	//----- nvinfo : EIATTR_MERCURY_ISA_VERSION
	.align		4
        /*0040*/ 	.byte	0x03, 0x5f
        /*0042*/ 	.short	0x0101


	//----- nvinfo : EIATTR_VRC_CTA_INIT_COUNT
	.align		4
        /*0044*/ 	.byte	0x02, 0x4a
	.zero		1
	.zero		1


	//----- nvinfo : EIATTR_EXIT_INSTR_OFFSETS
	.align		4
        /*0048*/ 	.byte	0x04, 0x1c
        /*004a*/ 	.short	(.L_106 - .L_105)


	//   ....[0]....
.L_105:
        /*004c*/ 	.word	0x000000b0


	//   ....[1]....
        /*0050*/ 	.word	0x000003d0


	//   ....[2]....
        /*0054*/ 	.word	0x00000550


	//----- nvinfo : EIATTR_CRS_STACK_SIZE
	.align		4
.L_106:
        /*0058*/ 	.byte	0x04, 0x1e
        /*005a*/ 	.short	(.L_108 - .L_107)
.L_107:
        /*005c*/ 	.word	0x00000000


	//----- nvinfo : EIATTR_CBANK_PARAM_SIZE
	.align		4
.L_108:
        /*0060*/ 	.byte	0x03, 0x19
        /*0062*/ 	.short	0x0018


	//----- nvinfo : EIATTR_PARAM_CBANK
	.align		4
        /*0064*/ 	.byte	0x04, 0x0a
        /*0066*/ 	.short	(.L_110 - .L_109)
	.align		4
.L_109:
        /*0068*/ 	.word	index@(.nv.constant0._Z15OmgFloor_kerneliPKfPf)
        /*006c*/ 	.short	0x0380
        /*006e*/ 	.short	0x0018


	//----- nvinfo : EIATTR_SW_WAR
	.align		4
.L_110:
        /*0070*/ 	.byte	0x04, 0x36
        /*0072*/ 	.short	(.L_112 - .L_111)
.L_111:
        /*0074*/ 	.word	0x00000008
.L_112:


//--------------------- .nv.info._Z14OmgCeil_kerneliPKfPf --------------------------
	.section	.nv.info._Z14OmgCeil_kerneliPKfPf,"",@"SHT_CUDA_INFO"
	.sectionflags	@""
	.align	4


	//----- nvinfo : EIATTR_CUDA_API_VERSION
	.align		4
        /*0000*/ 	.byte	0x04, 0x37
        /*0002*/ 	.short	(.L_114 - .L_113)
.L_113:
        /*0004*/ 	.word	0x00000082


	//----- nvinfo : EIATTR_KPARAM_INFO
	.align		4
.L_114:
        /*0008*/ 	.byte	0x04, 0x17
        /*000a*/ 	.short	(.L_116 - .L_115)
.L_115:
        /*000c*/ 	.word	0x00000000
        /*0010*/ 	.short	0x0002
        /*0012*/ 	.short	0x0010
        /*0014*/ 	.byte	0x00, 0xf5, 0x21, 0x00


	//----- nvinfo : EIATTR_KPARAM_INFO
	.align		4
.L_116:
        /*0018*/ 	.byte	0x04, 0x17
        /*001a*/ 	.short	(.L_118 - .L_117)
.L_117:
        /*001c*/ 	.word	0x00000000
        /*0020*/ 	.short	0x0001
        /*0022*/ 	.short	0x0008
        /*0024*/ 	.byte	0x00, 0xf5, 0x21, 0x00


	//----- nvinfo : EIATTR_KPARAM_INFO
	.align		4
.L_118:
        /*0028*/ 	.byte	0x04, 0x17
        /*002a*/ 	.short	(.L_120 - .L_119)
.L_119:
        /*002c*/ 	.word	0x00000000
        /*0030*/ 	.short	0x0000
        /*0032*/ 	.short	0x0000
        /*0034*/ 	.byte	0x00, 0xf0, 0x11, 0x00


	//----- nvinfo : EIATTR_SPARSE_MMA_MASK
	.align		4
.L_120:
        /*0038*/ 	.byte	0x03, 0x50
        /*003a*/ 	.short	0x0000


	//----- nvinfo : EIATTR_MAXREG_COUNT
	.align		4
        /*003c*/ 	.byte	0x03, 0x1b
        /*003e*/ 	.short	0x00ff


	//----- nvinfo : EIATTR_MERCURY_ISA_VERSION
	.align		4
        /*0040*/ 	.byte	0x03, 0x5f
        /*0042*/ 	.short	0x0101


	//----- nvinfo : EIATTR_VRC_CTA_INIT_COUNT
	.align		4
        /*0044*/ 	.byte	0x02, 0x4a
	.zero		1
	.zero		1


	//----- nvinfo : EIATTR_EXIT_INSTR_OFFSETS
	.align		4
        /*0048*/ 	.byte	0x04, 0x1c
        /*004a*/ 	.short	(.L_122 - .L_121)


	//   ....[0]....
.L_121:
        /*004c*/ 	.word	0x000000b0


	//   ....[1]....
        /*0050*/ 	.word	0x000003d0


	//   ....[2]....
        /*0054*/ 	.word	0x00000550


	//----- nvinfo : EIATTR_CRS_STACK_SIZE
	.align		4
.L_122:
        /*0058*/ 	.byte	0x04, 0x1e
        /*005a*/ 	.short	(.L_124 - .L_123)
.L_123:
        /*005c*/ 	.word	0x00000000


	//----- nvinfo : EIATTR_CBANK_PARAM_SIZE
	.align		4
.L_124:
        /*0060*/ 	.byte	0x03, 0x19
        /*0062*/ 	.short	0x0018


	//----- nvinfo : EIATTR_PARAM_CBANK
	.align		4
        /*0064*/ 	.byte	0x04, 0x0a
        /*0066*/ 	.short	(.L_126 - .L_125)
	.align		4
.L_125:
        /*0068*/ 	.word	index@(.nv.constant0._Z14OmgCeil_kerneliPKfPf)
        /*006c*/ 	.short	0x0380
        /*006e*/ 	.short	0x0018


	//----- nvinfo : EIATTR_SW_WAR
	.align		4
.L_126:
        /*0070*/ 	.byte	0x04, 0x36
        /*0072*/ 	.short	(.L_128 - .L_127)
.L_127:
        /*0074*/ 	.word	0x00000008
.L_128:


//--------------------- .nv.info._Z13OmgFix_kerneliPKfPf --------------------------
	.section	.nv.info._Z13OmgFix_kerneliPKfPf,"",@"SHT_CUDA_INFO"
	.sectionflags	@""
	.align	4


	//----- nvinfo : EIATTR_CUDA_API_VERSION
	.align		4
        /*0000*/ 	.byte	0x04, 0x37
        /*0002*/ 	.short	(.L_130 - .L_129)
.L_129:
        /*0004*/ 	.word	0x00000082


	//----- nvinfo : EIATTR_KPARAM_INFO
	.align		4
.L_130:
        /*0008*/ 	.byte	0x04, 0x17
        /*000a*/ 	.short	(.L_132 - .L_131)
.L_131:
        /*000c*/ 	.word	0x00000000
        /*0010*/ 	.short	0x0002
        /*0012*/ 	.short	0x0010
        /*0014*/ 	.byte	0x00, 0xf5, 0x21, 0x00


	//----- nvinfo : EIATTR_KPARAM_INFO
	.align		4
.L_132:
        /*0018*/ 	.byte	0x04, 0x17
        /*001a*/ 	.short	(.L_134 - .L_133)
.L_133:
        /*001c*/ 	.word	0x00000000
        /*0020*/ 	.short	0x0001
        /*0022*/ 	.short	0x0008
        /*0024*/ 	.byte	0x00, 0xf5, 0x21, 0x00


	//----- nvinfo : EIATTR_KPARAM_INFO
	.align		4
.L_134:
        /*0028*/ 	.byte	0x04, 0x17
        /*002a*/ 	.short	(.L_136 - .L_135)
.L_135:
        /*002c*/ 	.word	0x00000000
        /*0030*/ 	.short	0x0000
        /*0032*/ 	.short	0x0000
        /*0034*/ 	.byte	0x00, 0xf0, 0x11, 0x00


	//----- nvinfo : EIATTR_SPARSE_MMA_MASK
	.align		4
.L_136:
        /*0038*/ 	.byte	0x03, 0x50
        /*003a*/ 	.short	0x0000


	//----- nvinfo : EIATTR_MAXREG_COUNT
	.align		4
        /*003c*/ 	.byte	0x03, 0x1b
        /*003e*/ 	.short	0x00ff


	//----- nvinfo : EIATTR_MERCURY_ISA_VERSION
	.align		4
        /*0040*/ 	.byte	0x03, 0x5f
        /*0042*/ 	.short	0x0101


	//----- nvinfo : EIATTR_VRC_CTA_INIT_COUNT
	.align		4
        /*0044*/ 	.byte	0x02, 0x4a
	.zero		1
	.zero		1


	//----- nvinfo : EIATTR_EXIT_INSTR_OFFSETS
	.align		4
        /*0048*/ 	.byte	0x04, 0x1c
        /*004a*/ 	.short	(.L_138 - .L_137)


	//   ....[0]....
.L_137:
        /*004c*/ 	.word	0x000000b0


	//   ....[1]....
        /*0050*/ 	.word	0x000003d0


	//   ....[2]....
        /*0054*/ 	.word	0x00000550


	//----- nvinfo : EIATTR_CRS_STACK_SIZE
	.align		4
.L_138:
        /*0058*/ 	.byte	0x04, 0x1e
        /*005a*/ 	.short	(.L_140 - .L_139)
.L_139:
        /*005c*/ 	.word	0x00000000


	//----- nvinfo : EIATTR_CBANK_PARAM_SIZE
	.align		4
.L_140:
        /*0060*/ 	.byte	0x03, 0x19
        /*0062*/ 	.short	0x0018


	//----- nvinfo : EIATTR_PARAM_CBANK
	.align		4
        /*0064*/ 	.byte	0x04, 0x0a
        /*0066*/ 	.short	(.L_142 - .L_141)
	.align		4
.L_141:
        /*0068*/ 	.word	index@(.nv.constant0._Z13OmgFix_kerneliPKfPf)
        /*006c*/ 	.short	0x0380
        /*006e*/ 	.short	0x0018


	//----- nvinfo : EIATTR_SW_WAR
	.align		4
.L_142:
        /*0070*/ 	.byte	0x04, 0x36
        /*0072*/ 	.short	(.L_144 - .L_143)
.L_143:
        /*0074*/ 	.word	0x00000008
.L_144:


//--------------------- .nv.info._Z13OmgAbs_kerneliPKfPf --------------------------
	.section	.nv.info._Z13OmgAbs_kerneliPKfPf,"",@"SHT_CUDA_INFO"
	.sectionflags	@""
	.align	4


	//----- nvinfo : EIATTR_CUDA_API_VERSION
	.align		4
        /*0000*/ 	.byte	0x04, 0x37
        /*0002*/ 	.short	(.L_146 - .L_145)
.L_145:
        /*0004*/ 	.word	0x00000082


	//----- nvinfo : EIATTR_KPARAM_INFO
	.align		4
.L_146:
        /*0008*/ 	.byte	0x04, 0x17
        /*000a*/ 	.short	(.L_148 - .L_147)
.L_147:
        /*000c*/ 	.word	0x00000000
        /*0010*/ 	.short	0x0002
        /*0012*/ 	.short	0x0010
        /*0014*/ 	.byte	0x00, 0xf5, 0x21, 0x00


	//----- nvinfo : EIATTR_KPARAM_INFO
	.align		4
.L_148:
        /*0018*/ 	.byte	0x04, 0x17
        /*001a*/ 	.short	(.L_150 - .L_149)
.L_149:
        /*001c*/ 	.word	0x00000000
        /*0020*/ 	.short	0x0001
        /*0022*/ 	.short	0x0008
        /*0024*/ 	.byte	0x00, 0xf5, 0x21, 0x00


	//----- nvinfo : EIATTR_KPARAM_INFO
	.align		4
.L_150:
        /*0028*/ 	.byte	0x04, 0x17
        /*002a*/ 	.short	(.L_152 - .L_151)
.L_151:
        /*002c*/ 	.word	0x00000000
        /*0030*/ 	.short	0x0000
        /*0032*/ 	.short	0x0000
        /*0034*/ 	.byte	0x00, 0xf0, 0x11, 0x00


	//----- nvinfo : EIATTR_SPARSE_MMA_MASK
	.align		4
.L_152:
        /*0038*/ 	.byte	0x03, 0x50
        /*003a*/ 	.short	0x0000


	//----- nvinfo : EIATTR_MAXREG_COUNT
	.align		4
        /*003c*/ 	.byte	0x03, 0x1b
        /*003e*/ 	.short	0x00ff


	//----- nvinfo : EIATTR_MERCURY_ISA_VERSION
	.align		4
        /*0040*/ 	.byte	0x03, 0x5f
        /*0042*/ 	.short	0x0101


	//----- nvinfo : EIATTR_VRC_CTA_INIT_COUNT
	.align		4
        /*0044*/ 	.byte	0x02, 0x4a
	.zero		1
	.zero		1


	//----- nvinfo : EIATTR_EXIT_INSTR_OFFSETS
	.align		4
        /*0048*/ 	.byte	0x04, 0x1c
        /*004a*/ 	.short	(.L_154 - .L_153)


	//   ....[0]....
.L_153:
        /*004c*/ 	.word	0x000000b0


	//   ....[1]....
        /*0050*/ 	.word	0x000003d0


	//   ....[2]....
        /*0054*/ 	.word	0x00000550


	//----- nvinfo : EIATTR_CRS_STACK_SIZE
	.align		4
.L_154:
        /*0058*/ 	.byte	0x04, 0x1e
        /*005a*/ 	.short	(.L_156 - .L_155)
.L_155:
        /*005c*/ 	.word	0x00000000


	//----- nvinfo : EIATTR_CBANK_PARAM_SIZE
	.align		4
.L_156:
        /*0060*/ 	.byte	0x03, 0x19
        /*0062*/ 	.short	0x0018


	//----- nvinfo : EIATTR_PARAM_CBANK
	.align		4
        /*0064*/ 	.byte	0x04, 0x0a
        /*0066*/ 	.short	(.L_158 - .L_157)
	.align		4
.L_157:
        /*0068*/ 	.word	index@(.nv.constant0._Z13OmgAbs_kerneliPKfPf)
        /*006c*/ 	.short	0x0380
        /*006e*/ 	.short	0x0018


	//----- nvinfo : EIATTR_SW_WAR
	.align		4
.L_158:
        /*0070*/ 	.byte	0x04, 0x36
        /*0072*/ 	.short	(.L_160 - .L_159)
.L_159:
        /*0074*/ 	.word	0x00000008
.L_160:


//--------------------- .nv.info._Z13OmgExp_kerneliPKfPf --------------------------
	.section	.nv.info._Z13OmgExp_kerneliPKfPf,"",@"SHT_CUDA_INFO"
	.sectionflags	@""
	.align	4


	//----- nvinfo : EIATTR_CUDA_API_VERSION
	.align		4
        /*0000*/ 	.byte	0x04, 0x37
        /*0002*/ 	.short	(.L_162 - .L_161)
.L_161:
        /*0004*/ 	.word	0x00000082


	//----- nvinfo : EIATTR_KPARAM_INFO
	.align		4
.L_162:
        /*0008*/ 	.byte	0x04, 0x17
        /*000a*/ 	.short	(.L_164 - .L_163)
.L_163:
        /*000c*/ 	.word	0x00000000
        /*0010*/ 	.short	0x0002
        /*0012*/ 	.short	0x0010
        /*0014*/ 	.byte	0x00, 0xf5, 0x21, 0x00


	//----- nvinfo : EIATTR_KPARAM_INFO
	.align		4
.L_164:
        /*0018*/ 	.byte	0x04, 0x17
        /*001a*/ 	.short	(.L_166 - .L_165)
.L_165:
        /*001c*/ 	.word	0x00000000
        /*0020*/ 	.short	0x0001
        /*0022*/ 	.short	0x0008
        /*0024*/ 	.byte	0x00, 0xf5, 0x21, 0x00


	//----- nvinfo : EIATTR_KPARAM_INFO
	.align		4
.L_166:
        /*0028*/ 	.byte	0x04, 0x17
        /*002a*/ 	.short	(.L_168 - .L_167)
.L_167:
        /*002c*/ 	.word	0x00000000
        /*0030*/ 	.short	0x0000
        /*0032*/ 	.short	0x0000
        /*0034*/ 	.byte	0x00, 0xf0, 0x11, 0x00


	//----- nvinfo : EIATTR_SPARSE_MMA_MASK
	.align		4
.L_168:
        /*0038*/ 	.byte	0x03, 0x50
        /*003a*/ 	.short	0x0000


	//----- nvinfo : EIATTR_MAXREG_COUNT
	.align		4
        /*003c*/ 	.byte	0x03, 0x1b
        /*003e*/ 	.short	0x00ff


	//----- nvinfo : EIATTR_MERCURY_ISA_VERSION
	.align		4
        /*0040*/ 	.byte	0x03, 0x5f
        /*0042*/ 	.short	0x0101


	//----- nvinfo : EIATTR_VRC_CTA_INIT_COUNT
	.align		4
        /*0044*/ 	.byte	0x02, 0x4a
	.zero		1
	.zero		1


	//----- nvinfo : EIATTR_EXIT_INSTR_OFFSETS
	.align		4
        /*0048*/ 	.byte	0x04, 0x1c
        /*004a*/ 	.short	(.L_170 - .L_169)


	//   ....[0]....
.L_169:
        /*004c*/ 	.word	0x000000b0


	//   ....[1]....
        /*0050*/ 	.word	0x00000460


	//   ....[2]....
        /*0054*/ 	.word	0x000007c0


	//----- nvinfo : EIATTR_CRS_STACK_SIZE
	.align		4
.L_170:
        /*0058*/ 	.byte	0x04, 0x1e
        /*005a*/ 	.short	(.L_172 - .L_171)
.L_171:
        /*005c*/ 	.word	0x00000000


	//----- nvinfo : EIATTR_CBANK_PARAM_SIZE
	.align		4
.L_172:
        /*0060*/ 	.byte	0x03, 0x19
        /*0062*/ 	.short	0x0018


	//----- nvinfo : EIATTR_PARAM_CBANK
	.align		4
        /*0064*/ 	.byte	0x04, 0x0a
        /*0066*/ 	.short	(.L_174 - .L_173)
	.align		4
.L_173:
        /*0068*/ 	.word	index@(.nv.constant0._Z13OmgExp_kerneliPKfPf)
        /*006c*/ 	.short	0x0380
        /*006e*/ 	.short	0x0018


	//----- nvinfo : EIATTR_SW_WAR
	.align		4
.L_174:
        /*0070*/ 	.byte	0x04, 0x36
        /*0072*/ 	.short	(.L_176 - .L_175)
.L_175:
        /*0074*/ 	.word	0x00000008
.L_176:


//--------------------- .nv.info._Z15OmgLog10_kerneliPKfPf --------------------------
	.section	.nv.info._Z15OmgLog10_kerneliPKfPf,"",@"SHT_CUDA_INFO"
	.sectionflags	@""
	.align	4


	//----- nvinfo : EIATTR_CUDA_API_VERSION
	.align		4
        /*0000*/ 	.byte	0x04, 0x37
        /*0002*/ 	.short	(.L_178 - .L_177)
.L_177:
        /*0004*/ 	.word	0x00000082


	//----- nvinfo : EIATTR_KPARAM_INFO
	.align		4
.L_178:
        /*0008*/ 	.byte	0x04, 0x17
        /*000a*/ 	.short	(.L_180 - .L_179)
.L_179:
        /*000c*/ 	.word	0x00000000
        /*0010*/ 	.short	0x0002
        /*0012*/ 	.short	0x0010
        /*0014*/ 	.byte	0x00, 0xf5, 0x21, 0x00


	//----- nvinfo : EIATTR_KPARAM_INFO
	.align		4
.L_180:
        /*0018*/ 	.byte	0x04, 0x17
        /*001a*/ 	.short	(.L_182 - .L_181)
.L_181:
        /*001c*/ 	.word	0x00000000
        /*0020*/ 	.short	0x0001
        /*0022*/ 	.short	0x0008
        /*0024*/ 	.byte	0x00, 0xf5, 0x21, 0x00


	//----- nvinfo : EIATTR_KPARAM_INFO
	.align		4
.L_182:
        /*0028*/ 	.byte	0x04, 0x17
        /*002a*/ 	.short	(.L_184 - .L_183)
.L_183:
        /*002c*/ 	.word	0x00000000
        /*0030*/ 	.short	0x0000
        /*0032*/ 	.short	0x0000
        /*0034*/ 	.byte	0x00, 0xf0, 0x11, 0x00


	//----- nvinfo : EIATTR_SPARSE_MMA_MASK
	.align		4
.L_184:
        /*0038*/ 	.byte	0x03, 0x50
        /*003a*/ 	.short	0x0000


	//----- nvinfo : EIATTR_MAXREG_COUNT
	.align		4
        /*003c*/ 	.byte	0x03, 0x1b
        /*003e*/ 	.short	0x00ff


	//----- nvinfo : EIATTR_MERCURY_ISA_VERSION
	.align		4
        /*0040*/ 	.byte	0x03, 0x5f
        /*0042*/ 	.short	0x0101


	//----- nvinfo : EIATTR_VRC_CTA_INIT_COUNT
	.align		4
        /*0044*/ 	.byte	0x02, 0x4a
	.zero		1
	.zero		1


	//----- nvinfo : EIATTR_EXIT_INSTR_OFFSETS
	.align		4
        /*0048*/ 	.byte	0x04, 0x1c
        /*004a*/ 	.short	(.L_186 - .L_185)


	//   ....[0]....
.L_185:
        /*004c*/ 	.word	0x000000b0


	//   ....[1]....
        /*0050*/ 	.word	0x00000330


	//----- nvinfo : EIATTR_CRS_STACK_SIZE
	.align		4
.L_186:
        /*0054*/ 	.byte	0x04, 0x1e
        /*0056*/ 	.short	(.L_188 - .L_187)
.L_187:
        /*0058*/ 	.word	0x00000000


	//----- nvinfo : EIATTR_CBANK_PARAM_SIZE
	.align		4
.L_188:
        /*005c*/ 	.byte	0x03, 0x19
        /*005e*/ 	.short	0x0018


	//----- nvinfo : EIATTR_PARAM_CBANK
	.align		4
        /*0060*/ 	.byte	0x04, 0x0a
        /*0062*/ 	.short	(.L_190 - .L_189)
	.align		4
.L_189:
        /*0064*/ 	.word	index@(.nv.constant0._Z15OmgLog10_kerneliPKfPf)
        /*0068*/ 	.short	0x0380
        /*006a*/ 	.short	0x0018


	//----- nvinfo : EIATTR_SW_WAR
	.align		4
.L_190:
        /*006c*/ 	.byte	0x04, 0x36
        /*006e*/ 	.short	(.L_192 - .L_191)
.L_191:
        /*0070*/ 	.word	0x00000008
.L_192:


//--------------------- .nv.info._Z14OmgLog2_kerneliPKfPf --------------------------
	.section	.nv.info._Z14OmgLog2_kerneliPKfPf,"",@"SHT_CUDA_INFO"
	.sectionflags	@""
	.align	4


	//----- nvinfo : EIATTR_CUDA_API_VERSION
	.align		4
        /*0000*/ 	.byte	0x04, 0x37
        /*0002*/ 	.short	(.L_194 - .L_193)
.L_193:
        /*0004*/ 	.word	0x00000082


	//----- nvinfo : EIATTR_KPARAM_INFO
	.align		4
.L_194:
        /*0008*/ 	.byte	0x04, 0x17
        /*000a*/ 	.short	(.L_196 - .L_195)
.L_195:
        /*000c*/ 	.word	0x00000000
        /*0010*/ 	.short	0x0002
        /*0012*/ 	.short	0x0010
        /*0014*/ 	.byte	0x00, 0xf5, 0x21, 0x00


	//----- nvinfo : EIATTR_KPARAM_INFO
	.align		4
.L_196:
        /*0018*/ 	.byte	0x04, 0x17
        /*001a*/ 	.short	(.L_198 - .L_197)
.L_197:
        /*001c*/ 	.word	0x00000000
        /*0020*/ 	.short	0x0001
        /*0022*/ 	.short	0x0008
        /*0024*/ 	.byte	0x00, 0xf5, 0x21, 0x00


	//----- nvinfo : EIATTR_KPARAM_INFO
	.align		4
.L_198:
        /*0028*/ 	.byte	0x04, 0x17
        /*002a*/ 	.short	(.L_200 - .L_199)
.L_199:
        /*002c*/ 	.word	0x00000000
        /*0030*/ 	.short	0x0000
        /*0032*/ 	.short	0x0000
        /*0034*/ 	.byte	0x00, 0xf0, 0x11, 0x00


	//----- nvinfo : EIATTR_SPARSE_MMA_MASK
	.align		4
.L_200:
        /*0038*/ 	.byte	0x03, 0x50
        /*003a*/ 	.short	0x0000


	//----- nvinfo : EIATTR_MAXREG_COUNT
	.align		4
        /*003c*/ 	.byte	0x03, 0x1b
        /*003e*/ 	.short	0x00ff


	//----- nvinfo : EIATTR_MERCURY_ISA_VERSION
	.align		4
        /*0040*/ 	.byte	0x03, 0x5f
        /*0042*/ 	.short	0x0101


	//----- nvinfo : EIATTR_VRC_CTA_INIT_COUNT
	.align		4
        /*0044*/ 	.byte	0x02, 0x4a
	.zero		1
	.zero		1


	//----- nvinfo : EIATTR_EXIT_INSTR_OFFSETS
	.align		4
        /*0048*/ 	.byte	0x04, 0x1c
        /*004a*/ 	.short	(.L_202 - .L_201)


	//   ....[0]....
.L_201:
        /*004c*/ 	.word	0x000000b0


	//   ....[1]....
        /*0050*/ 	.word	0x00000340


	//----- nvinfo : EIATTR_CRS_STACK_SIZE
	.align		4
.L_202:
        /*0054*/ 	.byte	0x04, 0x1e
        /*0056*/ 	.short	(.L_204 - .L_203)
.L_203:
        /*0058*/ 	.word	0x00000000


	//----- nvinfo : EIATTR_CBANK_PARAM_SIZE
	.align		4
.L_204:
        /*005c*/ 	.byte	0x03, 0x19
        /*005e*/ 	.short	0x0018


	//----- nvinfo : EIATTR_PARAM_CBANK
	.align		4
        /*0060*/ 	.byte	0x04, 0x0a
        /*0062*/ 	.short	(.L_206 - .L_205)
	.align		4
.L_205:
        /*0064*/ 	.word	index@(.nv.constant0._Z14OmgLog2_kerneliPKfPf)
        /*0068*/ 	.short	0x0380
        /*006a*/ 	.short	0x0018


	//----- nvinfo : EIATTR_SW_WAR
	.align		4
.L_206:
        /*006c*/ 	.byte	0x04, 0x36
        /*006e*/ 	.short	(.L_208 - .L_207)
.L_207:
        /*0070*/ 	.word	0x00000008
.L_208:


//--------------------- .nv.info._Z13OmgLog_kerneliPKfPf --------------------------
	.section	.nv.info._Z13OmgLog_kerneliPKfPf,"",@"SHT_CUDA_INFO"
	.sectionflags	@""
	.align	4


	//----- nvinfo : EIATTR_CUDA_API_VERSION
	.align		4
        /*0000*/ 	.byte	0x04, 0x37
        /*0002*/ 	.short	(.L_210 - .L_209)
.L_209:
        /*0004*/ 	.word	0x00000082


	//----- nvinfo : EIATTR_KPARAM_INFO
	.align		4
.L_210:
        /*0008*/ 	.byte	0x04, 0x17
        /*000a*/ 	.short	(.L_212 - .L_211)
.L_211:
        /*000c*/ 	.word	0x00000000
        /*0010*/ 	.short	0x0002
        /*0012*/ 	.short	0x0010
        /*0014*/ 	.byte	0x00, 0xf5, 0x21, 0x00


	//----- nvinfo : EIATTR_KPARAM_INFO
	.align		4
.L_212:
        /*0018*/ 	.byte	0x04, 0x17
        /*001a*/ 	.short	(.L_214 - .L_213)
.L_213:
        /*001c*/ 	.word	0x00000000
        /*0020*/ 	.short	0x0001
        /*0022*/ 	.short	0x0008
        /*0024*/ 	.byte	0x00, 0xf5, 0x21, 0x00


	//----- nvinfo : EIATTR_KPARAM_INFO
	.align		4
.L_214:
        /*0028*/ 	.byte	0x04, 0x17
        /*002a*/ 	.short	(.L_216 - .L_215)
.L_215:
        /*002c*/ 	.word	0x00000000
        /*0030*/ 	.short	0x0000
        /*0032*/ 	.short	0x0000
        /*0034*/ 	.byte	0x00, 0xf0, 0x11, 0x00


	//----- nvinfo : EIATTR_SPARSE_MMA_MASK
	.align		4
.L_216:
        /*0038*/ 	.byte	0x03, 0x50
        /*003a*/ 	.short	0x0000


	//----- nvinfo : EIATTR_MAXREG_COUNT
	.align		4
        /*003c*/ 	.byte	0x03, 0x1b
        /*003e*/ 	.short	0x00ff


	//----- nvinfo : EIATTR_MERCURY_ISA_VERSION
	.align		4
        /*0040*/ 	.byte	0x03, 0x5f
        /*0042*/ 	.short	0x0101


	//----- nvinfo : EIATTR_VRC_CTA_INIT_COUNT
	.align		4
        /*0044*/ 	.byte	0x02, 0x4a
	.zero		1
	.zero		1


	//----- nvinfo : EIATTR_EXIT_INSTR_OFFSETS
	.align		4
        /*0048*/ 	.byte	0x04, 0x1c
        /*004a*/ 	.short	(.L_218 - .L_217)


	//   ....[0]....
.L_217:
        /*004c*/ 	.word	0x000000b0


	//   ....[1]....
        /*0050*/ 	.word	0x00000320


	//----- nvinfo : EIATTR_CRS_STACK_SIZE
	.align		4
.L_218:
        /*0054*/ 	.byte	0x04, 0x1e
        /*0056*/ 	.short	(.L_220 - .L_219)
.L_219:
        /*0058*/ 	.word	0x00000000


	//----- nvinfo : EIATTR_CBANK_PARAM_SIZE
	.align		4
.L_220:
        /*005c*/ 	.byte	0x03, 0x19
        /*005e*/ 	.short	0x0018


	//----- nvinfo : EIATTR_PARAM_CBANK
	.align		4
        /*0060*/ 	.byte	0x04, 0x0a
        /*0062*/ 	.short	(.L_222 - .L_221)
	.align		4
.L_221:
        /*0064*/ 	.word	index@(.nv.constant0._Z13OmgLog_kerneliPKfPf)
        /*0068*/ 	.short	0x0380
        /*006a*/ 	.short	0x0018


	//----- nvinfo : EIATTR_SW_WAR
	.align		4
.L_222:
        /*006c*/ 	.byte	0x04, 0x36
        /*006e*/ 	.short	(.L_224 - .L_223)
.L_223:
        /*0070*/ 	.word	0x00000008
.L_224:


//--------------------- .nv.info._Z13OmgCot_kerneliPKfPf --------------------------
	.section	.nv.info._Z13OmgCot_kerneliPKfPf,"",@"SHT_CUDA_INFO"
	.sectionflags	@""
	.align	4


	//----- nvinfo : EIATTR_CUDA_API_VERSION
	.align		4
        /*0000*/ 	.byte	0x04, 0x37
        /*0002*/ 	.short	(.L_226 - .L_225)
.L_225:
        /*0004*/ 	.word	0x00000082


	//----- nvinfo : EIATTR_KPARAM_INFO
	.align		4
.L_226:
        /*0008*/ 	.byte	0x04, 0x17
        /*000a*/ 	.short	(.L_228 - .L_227)
.L_227:
        /*000c*/ 	.word	0x00000000
        /*0010*/ 	.short	0x0002
        /*0012*/ 	.short	0x0010
        /*0014*/ 	.byte	0x00, 0xf5, 0x21, 0x00


	//----- nvinfo : EIATTR_KPARAM_INFO
	.align		4
.L_228:
        /*0018*/ 	.byte	0x04, 0x17
        /*001a*/ 	.short	(.L_230 - .L_229)
.L_229:
        /*001c*/ 	.word	0x00000000
        /*0020*/ 	.short	0x0001
        /*0022*/ 	.short	0x0008
        /*0024*/ 	.byte	0x00, 0xf5, 0x21, 0x00


	//----- nvinfo : EIATTR_KPARAM_INFO
	.align		4
.L_230:
        /*0028*/ 	.byte	0x04, 0x17
        /*002a*/ 	.short	(.L_232 - .L_231)
.L_231:
        /*002c*/ 	.word	0x00000000
        /*0030*/ 	.short	0x0000
        /*0032*/ 	.short	0x0000
        /*0034*/ 	.byte	0x00, 0xf0, 0x11, 0x00


	//----- nvinfo : EIATTR_SPARSE_MMA_MASK
	.align		4
.L_232:
        /*0038*/ 	.byte	0x03, 0x50
        /*003a*/ 	.short	0x0000


	//----- nvinfo : EIATTR_MAXREG_COUNT
	.align		4
        /*003c*/ 	.byte	0x03, 0x1b
        /*003e*/ 	.short	0x00ff


	//----- nvinfo : EIATTR_MERCURY_ISA_VERSION
	.align		4
        /*0040*/ 	.byte	0x03, 0x5f
        /*0042*/ 	.short	0x0101


	//----- nvinfo : EIATTR_VRC_CTA_INIT_COUNT
	.align		4
        /*0044*/ 	.byte	0x02, 0x4a
	.zero		1
	.zero		1


	//----- nvinfo : EIATTR_EXIT_INSTR_OFFSETS
	.align		4
        /*0048*/ 	.byte	0x04, 0x1c
        /*004a*/ 	.short	(.L_234 - .L_233)


	//   ....[0]....
.L_233:
        /*004c*/ 	.word	0x000000b0


	//   ....[1]....
        /*0050*/ 	.word	0x00000a10


	//----- nvinfo : EIATTR_CRS_STACK_SIZE
	.align		4
.L_234:
        /*0054*/ 	.byte	0x04, 0x1e
        /*0056*/ 	.short	(.L_236 - .L_235)
.L_235:
        /*0058*/ 	.word	0x00000000


	//----- nvinfo : EIATTR_CBANK_PARAM_SIZE
	.align		4
.L_236:
        /*005c*/ 	.byte	0x03, 0x19
        /*005e*/ 	.short	0x0018


	//----- nvinfo : EIATTR_PARAM_CBANK
	.align		4
        /*0060*/ 	.byte	0x04, 0x0a
        /*0062*/ 	.short	(.L_238 - .L_237)
	.align		4
.L_237:
        /*0064*/ 	.word	index@(.nv.constant0._Z13OmgCot_kerneliPKfPf)
        /*0068*/ 	.short	0x0380
        /*006a*/ 	.short	0x0018


	//----- nvinfo : EIATTR_SW_WAR
	.align		4
.L_238:
        /*006c*/ 	.byte	0x04, 0x36
        /*006e*/ 	.short	(.L_240 - .L_239)
.L_239:
        /*0070*/ 	.word	0x00000008
.L_240:


//--------------------- .nv.info._Z13OmgTan_kerneliPKfPf --------------------------
	.section	.nv.info._Z13OmgTan_kerneliPKfPf,"",@"SHT_CUDA_INFO"
	.sectionflags	@""
	.align	4


	//----- nvinfo : EIATTR_CUDA_API_VERSION
	.align		4
        /*0000*/ 	.byte	0x04, 0x37
        /*0002*/ 	.short	(.L_242 - .L_241)
.L_241:
        /*0004*/ 	.word	0x00000082


	//----- nvinfo : EIATTR_KPARAM_INFO
	.align		4
.L_242:
        /*0008*/ 	.byte	0x04, 0x17
        /*000a*/ 	.short	(.L_244 - .L_243)
.L_243:
        /*000c*/ 	.word	0x00000000
        /*0010*/ 	.short	0x0002
        /*0012*/ 	.short	0x0010
        /*0014*/ 	.byte	0x00, 0xf5, 0x21, 0x00


	//----- nvinfo : EIATTR_KPARAM_INFO
	.align		4
.L_244:
        /*0018*/ 	.byte	0x04, 0x17
        /*001a*/ 	.short	(.L_246 - .L_245)
.L_245:
        /*001c*/ 	.word	0x00000000
        /*0020*/ 	.short	0x0001
        /*0022*/ 	.short	0x0008
        /*0024*/ 	.byte	0x00, 0xf5, 0x21, 0x00


	//----- nvinfo : EIATTR_KPARAM_INFO
	.align		4
.L_246:
        /*0028*/ 	.byte	0x04, 0x17
        /*002a*/ 	.short	(.L_248 - .L_247)
.L_247:
        /*002c*/ 	.word	0x00000000
        /*0030*/ 	.short	0x0000
        /*0032*/ 	.short	0x0000
        /*0034*/ 	.byte	0x00, 0xf0, 0x11, 0x00


	//----- nvinfo : EIATTR_SPARSE_MMA_MASK
	.align		4
.L_248:
        /*0038*/ 	.byte	0x03, 0x50
        /*003a*/ 	.short	0x0000


	//----- nvinfo : EIATTR_MAXREG_COUNT
	.align		4
        /*003c*/ 	.byte	0x03, 0x1b
        /*003e*/ 	.short	0x00ff


	//----- nvinfo : EIATTR_MERCURY_ISA_VERSION
	.align		4
        /*0040*/ 	.byte	0x03, 0x5f
        /*0042*/ 	.short	0x0101


	//----- nvinfo : EIATTR_VRC_CTA_INIT_COUNT
	.align		4
        /*0044*/ 	.byte	0x02, 0x4a
	.zero		1
	.zero		1


	//----- nvinfo : EIATTR_EXIT_INSTR_OFFSETS
	.align		4
        /*0048*/ 	.byte	0x04, 0x1c
        /*004a*/ 	.short	(.L_250 - .L_249)


	//   ....[0]....
.L_249:
        /*004c*/ 	.word	0x000000b0


	//   ....[1]....
        /*0050*/ 	.word	0x000008e0


	//----- nvinfo : EIATTR_CRS_STACK_SIZE
	.align		4
.L_250:
        /*0054*/ 	.byte	0x04, 0x1e
        /*0056*/ 	.short	(.L_252 - .L_251)
.L_251:
        /*0058*/ 	.word	0x00000000


	//----- nvinfo : EIATTR_CBANK_PARAM_SIZE
	.align		4
.L_252:
        /*005c*/ 	.byte	0x03, 0x19
        /*005e*/ 	.short	0x0018


	//----- nvinfo : EIATTR_PARAM_CBANK
	.align		4
        /*0060*/ 	.byte	0x04, 0x0a
        /*0062*/ 	.short	(.L_254 - .L_253)
	.align		4
.L_253:
        /*0064*/ 	.word	index@(.nv.constant0._Z13OmgTan_kerneliPKfPf)
        /*0068*/ 	.short	0x0380
        /*006a*/ 	.short	0x0018


	//----- nvinfo : EIATTR_SW_WAR
	.align		4
.L_254:
        /*006c*/ 	.byte	0x04, 0x36
        /*006e*/ 	.short	(.L_256 - .L_255)
.L_255:
        /*0070*/ 	.word	0x00000008
.L_256:


//--------------------- .nv.info._Z13OmgCos_kerneliPKfPf --------------------------
	.section	.nv.info._Z13OmgCos_kerneliPKfPf,"",@"SHT_CUDA_INFO"
	.sectionflags	@""
	.align	4


	//----- nvinfo : EIATTR_CUDA_API_VERSION
	.align		4
        /*0000*/ 	.byte	0x04, 0x37
        /*0002*/ 	.short	(.L_258 - .L_257)
.L_257:
        /*0004*/ 	.word	0x00000082


	//----- nvinfo : EIATTR_KPARAM_INFO
	.align		4
.L_258:
        /*0008*/ 	.byte	0x04, 0x17
        /*000a*/ 	.short	(.L_260 - .L_259)
.L_259:
        /*000c*/ 	.word	0x00000000
        /*0010*/ 	.short	0x0002
        /*0012*/ 	.short	0x0010
        /*0014*/ 	.byte	0x00, 0xf5, 0x21, 0x00


	//----- nvinfo : EIATTR_KPARAM_INFO
	.align		4
.L_260:
        /*0018*/ 	.byte	0x04, 0x17
        /*001a*/ 	.short	(.L_262 - .L_261)
.L_261:
        /*001c*/ 	.word	0x00000000
        /*0020*/ 	.short	0x0001
        /*0022*/ 	.short	0x0008
        /*0024*/ 	.byte	0x00, 0xf5, 0x21, 0x00


	//----- nvinfo : EIATTR_KPARAM_INFO
	.align		4
.L_262:
        /*0028*/ 	.byte	0x04, 0x17
        /*002a*/ 	.short	(.L_264 - .L_263)
.L_263:
        /*002c*/ 	.word	0x00000000
        /*0030*/ 	.short	0x0000
        /*0032*/ 	.short	0x0000
        /*0034*/ 	.byte	0x00, 0xf0, 0x11, 0x00


	//----- nvinfo : EIATTR_SPARSE_MMA_MASK
	.align		4
.L_264:
        /*0038*/ 	.byte	0x03, 0x50
        /*003a*/ 	.short	0x0000


	//----- nvinfo : EIATTR_MAXREG_COUNT
	.align		4
        /*003c*/ 	.byte	0x03, 0x1b
        /*003e*/ 	.short	0x00ff


	//----- nvinfo : EIATTR_MERCURY_ISA_VERSION
	.align		4
        /*0040*/ 	.byte	0x03, 0x5f
        /*0042*/ 	.short	0x0101


	//----- nvinfo : EIATTR_VRC_CTA_INIT_COUNT
	.align		4
        /*0044*/ 	.byte	0x02, 0x4a
	.zero		1
	.zero		1


	//----- nvinfo : EIATTR_EXIT_INSTR_OFFSETS
	.align		4
        /*0048*/ 	.byte	0x04, 0x1c
        /*004a*/ 	.short	(.L_266 - .L_265)


	//   ....[0]....
.L_265:
        /*004c*/ 	.word	0x000000b0


	//   ....[1]....
        /*0050*/ 	.word	0x00000930


	//----- nvinfo : EIATTR_CRS_STACK_SIZE
	.align		4
.L_266:
        /*0054*/ 	.byte	0x04, 0x1e
        /*0056*/ 	.short	(.L_268 - .L_267)
.L_267:
        /*0058*/ 	.word	0x00000000


	//----- nvinfo : EIATTR_CBANK_PARAM_SIZE
	.align		4
.L_268:
        /*005c*/ 	.byte	0x03, 0x19
        /*005e*/ 	.short	0x0018


	//----- nvinfo : EIATTR_PARAM_CBANK
	.align		4
        /*0060*/ 	.byte	0x04, 0x0a
        /*0062*/ 	.short	(.L_270 - .L_269)
	.align		4
.L_269:
        /*0064*/ 	.word	index@(.nv.constant0._Z13OmgCos_kerneliPKfPf)
        /*0068*/ 	.short	0x0380
        /*006a*/ 	.short	0x0018


	//----- nvinfo : EIATTR_SW_WAR
	.align		4
.L_270:
        /*006c*/ 	.byte	0x04, 0x36
        /*006e*/ 	.short	(.L_272 - .L_271)
.L_271:
        /*0070*/ 	.word	0x00000008
.L_272:


//--------------------- .nv.info._Z13OmgSin_kerneliPKfPf --------------------------
	.section	.nv.info._Z13OmgSin_kerneliPKfPf,"",@"SHT_CUDA_INFO"
	.sectionflags	@""
	.align	4


	//----- nvinfo : EIATTR_CUDA_API_VERSION
	.align		4
        /*0000*/ 	.byte	0x04, 0x37
        /*0002*/ 	.short	(.L_274 - .L_273)
.L_273:
        /*0004*/ 	.word	0x00000082


	//----- nvinfo : EIATTR_KPARAM_INFO
	.align		4
.L_274:
        /*0008*/ 	.byte	0x04, 0x17
        /*000a*/ 	.short	(.L_276 - .L_275)
.L_275:
        /*000c*/ 	.word	0x00000000
        /*0010*/ 	.short	0x0002
        /*0012*/ 	.short	0x0010
        /*0014*/ 	.byte	0x00, 0xf5, 0x21, 0x00


	//----- nvinfo : EIATTR_KPARAM_INFO
	.align		4
.L_276:
        /*0018*/ 	.byte	0x04, 0x17
        /*001a*/ 	.short	(.L_278 - .L_277)
.L_277:
        /*001c*/ 	.word	0x00000000
        /*0020*/ 	.short	0x0001
        /*0022*/ 	.short	0x0008
        /*0024*/ 	.byte	0x00, 0xf5, 0x21, 0x00


	//----- nvinfo : EIATTR_KPARAM_INFO
	.align		4
.L_278:
        /*0028*/ 	.byte	0x04, 0x17
        /*002a*/ 	.short	(.L_280 - .L_279)
.L_279:
        /*002c*/ 	.word	0x00000000
        /*0030*/ 	.short	0x0000
        /*0032*/ 	.short	0x0000
        /*0034*/ 	.byte	0x00, 0xf0, 0x11, 0x00


	//----- nvinfo : EIATTR_SPARSE_MMA_MASK
	.align		4
.L_280:
        /*0038*/ 	.byte	0x03, 0x50
        /*003a*/ 	.short	0x0000


	//----- nvinfo : EIATTR_MAXREG_COUNT
	.align		4
        /*003c*/ 	.byte	0x03, 0x1b
        /*003e*/ 	.short	0x00ff


	//----- nvinfo : EIATTR_MERCURY_ISA_VERSION
	.align		4
        /*0040*/ 	.byte	0x03, 0x5f
        /*0042*/ 	.short	0x0101


	//----- nvinfo : EIATTR_VRC_CTA_INIT_COUNT
	.align		4
        /*0044*/ 	.byte	0x02, 0x4a
	.zero		1
	.zero		1


	//----- nvinfo : EIATTR_EXIT_INSTR_OFFSETS
	.align		4
        /*0048*/ 	.byte	0x04, 0x1c
        /*004a*/ 	.short	(.L_282 - .L_281)


	//   ....[0]....
.L_281:
        /*004c*/ 	.word	0x000000b0


	//   ....[1]....
        /*0050*/ 	.word	0x00000920


	//----- nvinfo : EIATTR_CRS_STACK_SIZE
	.align		4
.L_282:
        /*0054*/ 	.byte	0x04, 0x1e
        /*0056*/ 	.short	(.L_284 - .L_283)
.L_283:
        /*0058*/ 	.word	0x00000000


	//----- nvinfo : EIATTR_CBANK_PARAM_SIZE
	.align		4
.L_284:
        /*005c*/ 	.byte	0x03, 0x19
        /*005e*/ 	.short	0x0018


	//----- nvinfo : EIATTR_PARAM_CBANK
	.align		4
        /*0060*/ 	.byte	0x04, 0x0a
        /*0062*/ 	.short	(.L_286 - .L_285)
	.align		4
.L_285:
        /*0064*/ 	.word	index@(.nv.constant0._Z13OmgSin_kerneliPKfPf)
        /*0068*/ 	.short	0x0380
        /*006a*/ 	.short	0x0018


	//----- nvinfo : EIATTR_SW_WAR
	.align		4
.L_286:
        /*006c*/ 	.byte	0x04, 0x36
        /*006e*/ 	.short	(.L_288 - .L_287)
.L_287:
        /*0070*/ 	.word	0x00000008
.L_288:


//--------------------- .nv.callgraph             --------------------------
	.section	.nv.callgraph,"",@"SHT_CUDA_CALLGRAPH"
	.align	4
	.sectionentsize	8
	.align		4
        /*0000*/ 	.word	0x00000000
	.align		4
        /*0004*/ 	.word	0xffffffff
	.align		4
        /*0008*/ 	.word	0x00000000
	.align		4
        /*000c*/ 	.word	0xfffffffe
	.align		4
        /*0010*/ 	.word	0x00000000
	.align		4
        /*0014*/ 	.word	0xfffffffd
	.align		4
        /*0018*/ 	.word	0x00000000
	.align		4
        /*001c*/ 	.word	0xfffffffc


//--------------------- .nv.constant4             --------------------------
	.section	.nv.constant4,"a",@progbits
	.align	8
	.align		8
.nv.constant4:
        /*0000*/ 	.dword	__cudart_i2opi_f


//--------------------- .text._Z15OmgRound_kerneliPKfPf --------------------------
	.section	.text._Z15OmgRound_kerneliPKfPf,"ax",@progbits
	.align	128
        .global         _Z15OmgRound_kerneliPKfPf
        .type           _Z15OmgRound_kerneliPKfPf,@function
        .size           _Z15OmgRound_kerneliPKfPf,(.L_x_72 - _Z15OmgRound_kerneliPKfPf)
        .other          _Z15OmgRound_kerneliPKfPf,@"STO_CUDA_ENTRY STV_DEFAULT"
_Z15OmgRound_kerneliPKfPf:
.text._Z15OmgRound_kerneliPKfPf:
[----:B------:R-:W-:Y:S01]  /*0000*/  LDC R1, c[0x0][0x37c] ;  /* 0x0000df00ff017b82 */ /* 0x000fe20000000800 */
[----:B------:R-:W0:Y:S07]  /*0010*/  S2R R7, SR_TID.X ;  /* 0x0000000000077919 */ /* 0x000e2e0000002100 */
[----:B------:R-:W-:Y:S01]  /*0020*/  S2UR UR4, SR_CTAID.Y ;  /* 0x00000000000479c3 */ /* 0x000fe20000002600 */
[----:B------:R-:W1:Y:S01]  /*0030*/  LDCU UR6, c[0x0][0x370] ;  /* 0x00006e00ff0677ac */ /* 0x000e620008000800 */
[----:B------:R-:W2:Y:S06]  /*0040*/  LDCU UR7, c[0x0][0x380] ;  /* 0x00007000ff0777ac */ /* 0x000eac0008000800 */
[----:B------:R-:W1:Y:S08]  /*0050*/  S2UR UR5, SR_CTAID.X ;  /* 0x00000000000579c3 */ /* 0x000e700000002500 */
[----:B------:R-:W0:Y:S01]  /*0060*/  LDC R0, c[0x0][0x360] ;  /* 0x0000d800ff007b82 */ /* 0x000e220000000800 */
[----:B-1----:R-:W-:-:S06]  /*0070*/  UIMAD UR4, UR4, UR6, UR5 ;  /* 0x00000006040472a4 */ /* 0x002fcc000f8e0205 */
[C---:B0-----:R-:W-:Y:S02]  /*0080*/  IMAD R7, R0.reuse, UR4, R7 ;  /* 0x0000000400077c24 */ /* 0x041fe4000f8e0207 */
[----:B------:R-:W-:-:S03]  /*0090*/  IMAD R0, R0, UR6, RZ ;  /* 0x0000000600007c24 */ /* 0x000fc6000f8e02ff */
[----:B--2---:R-:W-:-:S13]  /*00a0*/  ISETP.GE.AND P0, PT, R7, UR7, PT ;  /* 0x0000000707007c0c */ /* 0x004fda000bf06270 */
[----:B------:R-:W-:Y:S05]  /*00b0*/  @P0 EXIT ;  /* 0x000000000000094d */ /* 0x000fea0003800000 */
[----:B------:R-:W0:Y:S01]  /*00c0*/  I2F.U32.RP R4, R0 ;  /* 0x0000000000047306 */ /* 0x000e220000209000 */
[C---:B------:R-:W-:Y:S01]  /*00d0*/  IADD3 R2, PT, PT, R0.reuse, R7, RZ ;  /* 0x0000000700027210 */ /* 0x040fe20007ffe0ff */
[----:B------:R-:W-:Y:S01]  /*00e0*/  IMAD.MOV R11, RZ, RZ, -R0 ;  /* 0x000000ffff0b7224 */ /* 0x000fe200078e0a00 */
[----:B------:R-:W-:Y:S01]  /*00f0*/  ISETP.NE.U32.AND P3, PT, R0, RZ, PT ;  /* 0x000000ff0000720c */ /* 0x000fe20003f65070 */
[----:B------:R-:W1:Y:S01]  /*0100*/  LDCU.64 UR4, c[0x0][0x358] ;  /* 0x00006b00ff0477ac */ /* 0x000e620008000a00 */
[C---:B------:R-:W-:Y:S01]  /*0110*/  VIMNMX R5, PT, PT, R2.reuse, UR7, !PT ;  /* 0x0000000702057c48 */ /* 0x040fe2000ffe0100 */
[----:B------:R-:W-:Y:S03]  /*0120*/  BSSY.RECONVERGENT B0, `(.L_x_0) ;  /* 0x000002a000007945 */ /* 0x000fe60003800200 */
[----:B------:R-:W-:Y:S01]  /*0130*/  IADD3 R5, PT, PT, -R2, R5, RZ ;  /* 0x0000000502057210 */ /* 0x000fe20007ffe1ff */
[----:B------:R-:W-:-:S03]  /*0140*/  IMAD.MOV.U32 R2, RZ, RZ, RZ ;  /* 0x000000ffff027224 */ /* 0x000fc600078e00ff */
[C---:B------:R-:W-:Y:S01]  /*0150*/  ISETP.NE.AND P0, PT, R5.reuse, RZ, PT ;  /* 0x000000ff0500720c */ /* 0x040fe20003f05270 */
[----:B0-----:R-:W0:Y:S01]  /*0160*/  MUFU.RCP R4, R4 ;  /* 0x0000000400047308 */ /* 0x001e220000001000 */
[----:B------:R-:W-:Y:S02]  /*0170*/  IADD3 R9, PT, PT, R5, -0x1, RZ ;  /* 0xffffffff05097810 */ /* 0x000fe40007ffe0ff */
[----:B------:R-:W-:-:S09]  /*0180*/  SEL R6, RZ, 0x1, !P0 ;  /* 0x00000001ff067807 */ /* 0x000fd20004000000 */
[----:B------:R-:W-:Y:S01]  /*0190*/  @!P0 IADD3 R9, PT, PT, R5, RZ, RZ ;  /* 0x000000ff05098210 */ /* 0x000fe20007ffe0ff */
[----:B0-----:R-:W-:Y:S02]  /*01a0*/  VIADD R3, R4, 0xffffffe ;  /* 0x0ffffffe04037836 */ /* 0x001fe40000000000 */
[----:B------:R-:W0:Y:S04]  /*01b0*/  LDC.64 R4, c[0x0][0x390] ;  /* 0x0000e400ff047b82 */ /* 0x000e280000000a00 */
[----:B------:R-:W2:Y:S02]  /*01c0*/  F2I.FTZ.U32.TRUNC.NTZ R3, R3 ;  /* 0x0000000300037305 */ /* 0x000ea4000021f000 */
[----:B--2---:R-:W-:-:S04]  /*01d0*/  IMAD R11, R11, R3, RZ ;  /* 0x000000030b0b7224 */ /* 0x004fc800078e02ff */
[----:B------:R-:W-:-:S06]  /*01e0*/  IMAD.HI.U32 R2, R3, R11, R2 ;  /* 0x0000000b03027227 */ /* 0x000fcc00078e0002 */
[----:B------:R-:W-:-:S04]  /*01f0*/  IMAD.HI.U32 R11, R2, R9, RZ ;  /* 0x00000009020b7227 */ /* 0x000fc800078e00ff */
[----:B------:R-:W-:-:S04]  /*0200*/  IMAD.MOV R2, RZ, RZ, -R11 ;  /* 0x000000ffff027224 */ /* 0x000fc800078e0a0b */
[----:B------:R-:W-:Y:S02]  /*0210*/  IMAD R9, R0, R2, R9 ;  /* 0x0000000200097224 */ /* 0x000fe400078e0209 */
[----:B------:R-:W2:Y:S03]  /*0220*/  LDC.64 R2, c[0x0][0x388] ;  /* 0x0000e200ff027b82 */ /* 0x000ea60000000a00 */
[----:B------:R-:W-:-:S13]  /*0230*/  ISETP.GE.U32.AND P1, PT, R9, R0, PT ;  /* 0x000000000900720c */ /* 0x000fda0003f26070 */
[----:B------:R-:W-:Y:S01]  /*0240*/  @P1 IADD3 R9, PT, PT, -R0, R9, RZ ;  /* 0x0000000900091210 */ /* 0x000fe20007ffe1ff */
[----:B------:R-:W-:-:S03]  /*0250*/  @P1 VIADD R11, R11, 0x1 ;  /* 0x000000010b0b1836 */ /* 0x000fc60000000000 */
[----:B------:R-:W-:-:S13]  /*0260*/  ISETP.GE.U32.AND P2, PT, R9, R0, PT ;  /* 0x000000000900720c */ /* 0x000fda0003f46070 */
[----:B------:R-:W-:Y:S02]  /*0270*/  @P2 IADD3 R11, PT, PT, R11, 0x1, RZ ;  /* 0x000000010b0b2810 */ /* 0x000fe40007ffe0ff */
[----:B------:R-:W-:-:S05]  /*0280*/  @!P3 LOP3.LUT R11, RZ, R0, RZ, 0x33, !PT ;  /* 0x00000000ff0bb212 */ /* 0x000fca00078e33ff */
[----:B------:R-:W-:-:S05]  /*0290*/  IMAD.IADD R6, R6, 0x1, R11 ;  /* 0x0000000106067824 */ /* 0x000fca00078e020b */
[C---:B------:R-:W-:Y:S02]  /*02a0*/  LOP3.LUT R8, R6.reuse, 0x3, RZ, 0xc0, !PT ;  /* 0x0000000306087812 */ /* 0x040fe400078ec0ff */
[----:B------:R-:W-:Y:S02]  /*02b0*/  ISETP.GE.U32.AND P1, PT, R6, 0x3, PT ;  /* 0x000000030600780c */ /* 0x000fe40003f26070 */
[----:B------:R-:W-:-:S13]  /*02c0*/  ISETP.NE.AND P0, PT, R8, 0x3, PT ;  /* 0x000000030800780c */ /* 0x000fda0003f05270 */
[----:B012---:R-:W-:Y:S05]  /*02d0*/  @!P0 BRA `(.L_x_1) ;  /* 0x0000000000388947 */ /* 0x007fea0003800000 */
[----:B------:R-:W0:Y:S01]  /*02e0*/  LDC.64 R12, c[0x0][0x390] ;  /* 0x0000e400ff0c7b82 */ /* 0x000e220000000a00 */
[----:B------:R-:W-:-:S04]  /*02f0*/  IADD3 R6, PT, PT, R6, 0x1, RZ ;  /* 0x0000000106067810 */ /* 0x000fc80007ffe0ff */
[----:B------:R-:W-:-:S03]  /*0300*/  LOP3.LUT R6, R6, 0x3, RZ, 0xc0, !PT ;  /* 0x0000000306067812 */ /* 0x000fc600078ec0ff */
[----:B------:R-:W1:Y:S01]  /*0310*/  LDC.64 R14, c[0x0][0x388] ;  /* 0x0000e200ff0e7b82 */ /* 0x000e620000000a00 */
[----:B------:R-:W-:-:S07]  /*0320*/  IADD3 R6, PT, PT, -R6, RZ, RZ ;  /* 0x000000ff06067210 */ /* 0x000fce0007ffe1ff */
.L_x_2:
[----:B-1----:R-:W-:-:S06]  /*0330*/  IMAD.WIDE R10, R7, 0x4, R14 ;  /* 0x00000004070a7825 */ /* 0x002fcc00078e020e */
[----:B--2---:R-:W2:Y:S01]  /*0340*/  LDG.E R10, desc[UR4][R10.64] ;  /* 0x000000040a0a7981 */ /* 0x004ea2000c1e1900 */
[----:B0-----:R-:W-:Y:S01]  /*0350*/  IMAD.WIDE R8, R7, 0x4, R12 ;  /* 0x0000000407087825 */ /* 0x001fe200078e020c */
[----:B------:R-:W-:-:S03]  /*0360*/  IADD3 R7, PT, PT, R0, R7, RZ ;  /* 0x0000000700077210 */ /* 0x000fc60007ffe0ff */
[----:B------:R-:W-:-:S05]  /*0370*/  VIADD R6, R6, 0x1 ;  /* 0x0000000106067836 */ /* 0x000fca0000000000 */
[----:B------:R-:W-:Y:S01]  /*0380*/  ISETP.NE.AND P0, PT, R6, RZ, PT ;  /* 0x000000ff0600720c */ /* 0x000fe20003f05270 */
[----:B--2---:R-:W0:Y:S02]  /*0390*/  FRND R17, R10 ;  /* 0x0000000a00117307 */ /* 0x004e240000201000 */
[----:B0-----:R2:W-:Y:S10]  /*03a0*/  STG.E desc[UR4][R8.64], R17 ;  /* 0x0000001108007986 */ /* 0x0015f4000c101904 */
[----:B------:R-:W-:Y:S05]  /*03b0*/  @P0 BRA `(.L_x_2) ;  /* 0xfffffffc00dc0947 */ /* 0x000fea000383ffff */
.L_x_1:
[----:B------:R-:W-:Y:S05]  /*03c0*/  BSYNC.RECONVERGENT B0 ;  /* 0x0000000000007941 */ /* 0x000fea0003800200 */
.L_x_0:
[----:B------:R-:W-:Y:S05]  /*03d0*/  @!P1 EXIT ;  /* 0x000000000000994d */ /* 0x000fea0003800000 */
.L_x_3:
[----:B-1----:R-:W-:-:S05]  /*03e0*/  IMAD.WIDE R14, R7, 0x4, R2 ;  /* 0x00000004070e7825 */ /* 0x002fca00078e0202 */
[----:B------:R-:W3:Y:S01]  /*03f0*/  LDG.E R6, desc[UR4][R14.64] ;  /* 0x000000040e067981 */ /* 0x000ee2000c1e1900 */
[----:B------:R-:W-:-:S04]  /*0400*/  IMAD.WIDE R18, R7, 0x4, R4 ;  /* 0x0000000407127825 */ /* 0x000fc800078e0204 */
[C---:B--2---:R-:W-:Y:S01]  /*0410*/  IMAD.WIDE R8, R0.reuse, 0x4, R14 ;  /* 0x0000000400087825 */ /* 0x044fe200078e020e */
[----:B---3--:R-:W0:Y:S02]  /*0420*/  FRND R21, R6 ;  /* 0x0000000600157307 */ /* 0x008e240000201000 */
[----:B0-----:R0:W-:Y:S04]  /*0430*/  STG.E desc[UR4][R18.64], R21 ;  /* 0x0000001512007986 */ /* 0x0011e8000c101904 */
[----:B------:R-:W2:Y:S01]  /*0440*/  LDG.E R20, desc[UR4][R8.64] ;  /* 0x0000000408147981 */ /* 0x000ea2000c1e1900 */
[----:B------:R-:W-:-:S04]  /*0450*/  IMAD.WIDE R10, R0, 0x4, R18 ;  /* 0x00000004000a7825 */ /* 0x000fc800078e0212 */
[C---:B------:R-:W-:Y:S01]  /*0460*/  IMAD.WIDE R12, R0.reuse, 0x4, R8 ;  /* 0x00000004000c7825 */ /* 0x040fe200078e0208 */
[----:B--2---:R-:W1:Y:S02]  /*0470*/  FRND R23, R20 ;  /* 0x0000001400177307 */ /* 0x004e640000201000 */
[----:B-1----:R1:W-:Y:S04]  /*0480*/  STG.E desc[UR4][R10.64], R23 ;  /* 0x000000170a007986 */ /* 0x0023e8000c101904 */
[----:B------:R-:W2:Y:S01]  /*0490*/  LDG.E R22, desc[UR4][R12.64] ;  /* 0x000000040c167981 */ /* 0x000ea2000c1e1900 */
[----:B------:R-:W-:-:S04]  /*04a0*/  IMAD.WIDE R14, R0, 0x4, R10 ;  /* 0x00000004000e7825 */ /* 0x000fc800078e020a */
[C---:B------:R-:W-:Y:S01]  /*04b0*/  IMAD.WIDE R16, R0.reuse, 0x4, R12 ;  /* 0x0000000400107825 */ /* 0x040fe200078e020c */
[----:B--2---:R-:W2:Y:S02]  /*04c0*/  FRND R25, R22 ;  /* 0x0000001600197307 */ /* 0x004ea40000201000 */
[----:B--2---:R1:W-:Y:S04]  /*04d0*/  STG.E desc[UR4][R14.64], R25 ;  /* 0x000000190e007986 */ /* 0x0043e8000c101904 */
[----:B------:R-:W0:Y:S01]  /*04e0*/  LDG.E R16, desc[UR4][R16.64] ;  /* 0x0000000410107981 */ /* 0x000e22000c1e1900 */
[C---:B------:R-:W-:Y:S01]  /*04f0*/  IMAD.WIDE R8, R0.reuse, 0x4, R14 ;  /* 0x0000000400087825 */ /* 0x040fe200078e020e */
[----:B------:R-:W-:-:S04]  /*0500*/  LEA R7, R0, R7, 0x2 ;  /* 0x0000000700077211 */ /* 0x000fc800078e10ff */
[----:B------:R-:W-:Y:S01]  /*0510*/  ISETP.GE.AND P0, PT, R7, UR7, PT ;  /* 0x0000000707007c0c */ /* 0x000fe2000bf06270 */
[----:B0-----:R-:W0:Y:S02]  /*0520*/  FRND R19, R16 ;  /* 0x0000001000137307 */ /* 0x001e240000201000 */
[----:B0-----:R1:W-:Y:S10]  /*0530*/  STG.E desc[UR4][R8.64], R19 ;  /* 0x0000001308007986 */ /* 0x0013f4000c101904 */
[----:B------:R-:W-:Y:S05]  /*0540*/  @!P0 BRA `(.L_x_3) ;  /* 0xfffffffc00a48947 */ /* 0x000fea000383ffff */
[----:B------:R-:W-:Y:S05]  /*0550*/  EXIT ;  /* 0x000000000000794d */ /* 0x000fea0003800000 */
.L_x_4:
[----:B------:R-:W-:-:S00]  /*0560*/  BRA `(.L_x_4) ;  /* 0xfffffffc00fc7947 */ /* 0x000fc0000383ffff */
[----:B------:R-:W-:-:S00]  /*0570*/  NOP ;  /* 0x0000000000007918 */ /* 0x000fc00000000000 */
        /* <DEDUP_REMOVED lines=8> */
.L_x_72:


//--------------------- .text._Z15OmgFloor_kerneliPKfPf --------------------------
	.section	.text._Z15OmgFloor_kerneliPKfPf,"ax",@progbits
	.align	128
        .global         _Z15OmgFloor_kerneliPKfPf
        .type           _Z15OmgFloor_kerneliPKfPf,@function
        .size           _Z15OmgFloor_kerneliPKfPf,(.L_x_73 - _Z15OmgFloor_kerneliPKfPf)
        .other          _Z15OmgFloor_kerneliPKfPf,@"STO_CUDA_ENTRY STV_DEFAULT"
_Z15OmgFloor_kerneliPKfPf:
.text._Z15OmgFloor_kerneliPKfPf:
        /* <DEDUP_REMOVED lines=51> */
.L_x_7:
[----:B-1----:R-:W-:-:S06]  /*0330*/  IMAD.WIDE R10, R7, 0x4, R14 ;  /* 0x00000004070a7825 */ /* 0x002fcc00078e020e */
[----:B--2---:R-:W2:Y:S01]  /*0340*/  LDG.E R10, desc[UR4][R10.64] ;  /* 0x000000040a0a7981 */ /* 0x004ea2000c1e1900 */
[----:B0-----:R-:W-:Y:S01]  /*0350*/  IMAD.WIDE R8, R7, 0x4, R12 ;  /* 0x0000000407087825 */ /* 0x001fe200078e020c */
[----:B------:R-:W-:-:S03]  /*0360*/  IADD3 R7, PT, PT, R0, R7, RZ ;  /* 0x0000000700077210 */ /* 0x000fc60007ffe0ff */
[----:B------:R-:W-:-:S05]  /*0370*/  VIADD R6, R6, 0x1 ;  /* 0x0000000106067836 */ /* 0x000fca0000000000 */
[----:B------:R-:W-:Y:S01]  /*0380*/  ISETP.NE.AND P0, PT, R6, RZ, PT ;  /* 0x000000ff0600720c */ /* 0x000fe20003f05270 */
[----:B--2---:R-:W0:Y:S02]  /*0390*/  FRND.FLOOR R17, R10 ;  /* 0x0000000a00117307 */ /* 0x004e240000205000 */
[----:B0-----:R2:W-:Y:S10]  /*03a0*/  STG.E desc[UR4][R8.64], R17 ;  /* 0x0000001108007986 */ /* 0x0015f4000c101904 */
[----:B------:R-:W-:Y:S05]  /*03b0*/  @P0 BRA `(.L_x_7) ;  /* 0xfffffffc00dc0947 */ /* 0x000fea000383ffff */
.L_x_6:
[----:B------:R-:W-:Y:S05]  /*03c0*/  BSYNC.RECONVERGENT B0 ;  /* 0x0000000000007941 */ /* 0x000fea0003800200 */
.L_x_5:
[----:B------:R-:W-:Y:S05]  /*03d0*/  @!P1 EXIT ;  /* 0x000000000000994d */ /* 0x000fea0003800000 */
.L_x_8:
[----:B-1----:R-:W-:-:S05]  /*03e0*/  IMAD.WIDE R14, R7, 0x4, R2 ;  /* 0x00000004070e7825 */ /* 0x002fca00078e0202 */
[----:B------:R-:W3:Y:S01]  /*03f0*/  LDG.E R6, desc[UR4][R14.64] ;  /* 0x000000040e067981 */ /* 0x000ee2000c1e1900 */
[----:B------:R-:W-:-:S04]  /*0400*/  IMAD.WIDE R18, R7, 0x4, R4 ;  /* 0x0000000407127825 */ /* 0x000fc800078e0204 */
[C---:B--2---:R-:W-:Y:S01]  /*0410*/  IMAD.WIDE R8, R0.reuse, 0x4, R14 ;  /* 0x0000000400087825 */ /* 0x044fe200078e020e */
[----:B---3--:R-:W0:Y:S02]  /*0420*/  FRND.FLOOR R21, R6 ;  /* 0x0000000600157307 */ /* 0x008e240000205000 */
[----:B0-----:R0:W-:Y:S04]  /*0430*/  STG.E desc[UR4][R18.64], R21 ;  /* 0x0000001512007986 */ /* 0x0011e8000c101904 */
[----:B------:R-:W2:Y:S01]  /*0440*/  LDG.E R20, desc[UR4][R8.64] ;  /* 0x0000000408147981 */ /* 0x000ea2000c1e1900 */
[----:B------:R-:W-:-:S04]  /*0450*/  IMAD.WIDE R10, R0, 0x4, R18 ;  /* 0x00000004000a7825 */ /* 0x000fc800078e0212 */
[C---:B------:R-:W-:Y:S01]  /*0460*/  IMAD.WIDE R12, R0.reuse, 0x4, R8 ;  /* 0x00000004000c7825 */ /* 0x040fe200078e0208 */
[----:B--2---:R-:W1:Y:S02]  /*0470*/  FRND.FLOOR R23, R20 ;  /* 0x0000001400177307 */ /* 0x004e640000205000 */
[----:B-1----:R1:W-:Y:S04]  /*0480*/  STG.E desc[UR4][R10.64], R23 ;  /* 0x000000170a007986 */ /* 0x0023e8000c101904 */
[----:B------:R-:W2:Y:S01]  /*0490*/  LDG.E R22, desc[UR4][R12.64] ;  /* 0x000000040c167981 */ /* 0x000ea2000c1e1900 */
[----:B------:R-:W-:-:S04]  /*04a0*/  IMAD.WIDE R14, R0, 0x4, R10 ;  /* 0x00000004000e7825 */ /* 0x000fc800078e020a */
[C---:B------:R-:W-:Y:S01]  /*04b0*/  IMAD.WIDE R16, R0.reuse, 0x4, R12 ;  /* 0x0000000400107825 */ /* 0x040fe200078e020c */
[----:B--2---:R-:W2:Y:S02]  /*04c0*/  FRND.FLOOR R25, R22 ;  /* 0x0000001600197307 */ /* 0x004ea40000205000 */
[----:B--2---:R1:W-:Y:S04]  /*04d0*/  STG.E desc[UR4][R14.64], R25 ;  /* 0x000000190e007986 */ /* 0x0043e8000c101904 */
[----:B------:R-:W0:Y:S01]  /*04e0*/  LDG.E R16, desc[UR4][R16.64] ;  /* 0x0000000410107981 */ /* 0x000e22000c1e1900 */
[C---:B------:R-:W-:Y:S01]  /*04f0*/  IMAD.WIDE R8, R0.reuse, 0x4, R14 ;  /* 0x0000000400087825 */ /* 0x040fe200078e020e */
[----:B------:R-:W-:-:S04]  /*0500*/  LEA R7, R0, R7, 0x2 ;  /* 0x0000000700077211 */ /* 0x000fc800078e10ff */
[----:B------:R-:W-:Y:S01]  /*0510*/  ISETP.GE.AND P0, PT, R7, UR7, PT ;  /* 0x0000000707007c0c */ /* 0x000fe2000bf06270 */
[----:B0-----:R-:W0:Y:S02]  /*0520*/  FRND.FLOOR R19, R16 ;  /* 0x0000001000137307 */ /* 0x001e240000205000 */
[----:B0-----:R1:W-:Y:S10]  /*0530*/  STG.E desc[UR4][R8.64], R19 ;  /* 0x0000001308007986 */ /* 0x0013f4000c101904 */
[----:B------:R-:W-:Y:S05]  /*0540*/  @!P0 BRA `(.L_x_8) ;  /* 0xfffffffc00a48947 */ /* 0x000fea000383ffff */
[----:B------:R-:W-:Y:S05]  /*0550*/  EXIT ;  /* 0x000000000000794d */ /* 0x000fea0003800000 */
.L_x_9:
        /* <DEDUP_REMOVED lines=10> */
.L_x_73:


//--------------------- .text._Z14OmgCeil_kerneliPKfPf --------------------------
	.section	.text._Z14OmgCeil_kerneliPKfPf,"ax",@progbits
	.align	128
        .global         _Z14OmgCeil_kerneliPKfPf
        .type           _Z14OmgCeil_kerneliPKfPf,@function
        .size           _Z14OmgCeil_kerneliPKfPf,(.L_x_74 - _Z14OmgCeil_kerneliPKfPf)
        .other          _Z14OmgCeil_kerneliPKfPf,@"STO_CUDA_ENTRY STV_DEFAULT"
_Z14OmgCeil_kerneliPKfPf:
.text._Z14OmgCeil_kerneliPKfPf:
        /* <DEDUP_REMOVED lines=51> */
.L_x_12:
[----:B-1----:R-:W-:-:S06]  /*0330*/  IMAD.WIDE R10, R7, 0x4, R14 ;  /* 0x00000004070a7825 */ /* 0x002fcc00078e020e */
[----:B--2---:R-:W2:Y:S01]  /*0340*/  LDG.E R10, desc[UR4][R10.64] ;  /* 0x000000040a0a7981 */ /* 0x004ea2000c1e1900 */
[----:B0-----:R-:W-:Y:S01]  /*0350*/  IMAD.WIDE R8, R7, 0x4, R12 ;  /* 0x0000000407087825 */ /* 0x001fe200078e020c */
[----:B------:R-:W-:-:S03]  /*0360*/  IADD3 R7, PT, PT, R0, R7, RZ ;  /* 0x0000000700077210 */ /* 0x000fc60007ffe0ff */
[----:B------:R-:W-:-:S05]  /*0370*/  VIADD R6, R6, 0x1 ;  /* 0x0000000106067836 */ /* 0x000fca0000000000 */
[----:B------:R-:W-:Y:S01]  /*0380*/  ISETP.NE.AND P0, PT, R6, RZ, PT ;  /* 0x000000ff0600720c */ /* 0x000fe20003f05270 */
[----:B--2---:R-:W0:Y:S02]  /*0390*/  FRND.CEIL R17, R10 ;  /* 0x0000000a00117307 */ /* 0x004e240000209000 */
[----:B0-----:R2:W-:Y:S10]  /*03a0*/  STG.E desc[UR4][R8.64], R17 ;  /* 0x0000001108007986 */ /* 0x0015f4000c101904 */
[----:B------:R-:W-:Y:S05]  /*03b0*/  @P0 BRA `(.L_x_12) ;  /* 0xfffffffc00dc0947 */ /* 0x000fea000383ffff */
.L_x_11:
[----:B------:R-:W-:Y:S05]  /*03c0*/  BSYNC.RECONVERGENT B0 ;  /* 0x0000000000007941 */ /* 0x000fea0003800200 */
.L_x_10:
[----:B------:R-:W-:Y:S05]  /*03d0*/  @!P1 EXIT ;  /* 0x000000000000994d */ /* 0x000fea0003800000 */
.L_x_13:
[----:B-1----:R-:W-:-:S05]  /*03e0*/  IMAD.WIDE R14, R7, 0x4, R2 ;  /* 0x00000004070e7825 */ /* 0x002fca00078e0202 */
[----:B------:R-:W3:Y:S01]  /*03f0*/  LDG.E R6, desc[UR4][R14.64] ;  /* 0x000000040e067981 */ /* 0x000ee2000c1e1900 */
[----:B------:R-:W-:-:S04]  /*0400*/  IMAD.WIDE R18, R7, 0x4, R4 ;  /* 0x0000000407127825 */ /* 0x000fc800078e0204 */
[C---:B--2---:R-:W-:Y:S01]  /*0410*/  IMAD.WIDE R8, R0.reuse, 0x4, R14 ;  /* 0x0000000400087825 */ /* 0x044fe200078e020e */
[----:B---3--:R-:W0:Y:S02]  /*0420*/  FRND.CEIL R21, R6 ;  /* 0x0000000600157307 */ /* 0x008e240000209000 */
[----:B0-----:R0:W-:Y:S04]  /*0430*/  STG.E desc[UR4][R18.64], R21 ;  /* 0x0000001512007986 */ /* 0x0011e8000c101904 */
[----:B------:R-:W2:Y:S01]  /*0440*/  LDG.E R20, desc[UR4][R8.64] ;  /* 0x0000000408147981 */ /* 0x000ea2000c1e1900 */
[----:B------:R-:W-:-:S04]  /*0450*/  IMAD.WIDE R10, R0, 0x4, R18 ;  /* 0x00000004000a7825 */ /* 0x000fc800078e0212 */
[C---:B------:R-:W-:Y:S01]  /*0460*/  IMAD.WIDE R12, R0.reuse, 0x4, R8 ;  /* 0x00000004000c7825 */ /* 0x040fe200078e0208 */
[----:B--2---:R-:W1:Y:S02]  /*0470*/  FRND.CEIL R23, R20 ;  /* 0x0000001400177307 */ /* 0x004e640000209000 */
[----:B-1----:R1:W-:Y:S04]  /*0480*/  STG.E desc[UR4][R10.64], R23 ;  /* 0x000000170a007986 */ /* 0x0023e8000c101904 */
[----:B------:R-:W2:Y:S01]  /*0490*/  LDG.E R22, desc[UR4][R12.64] ;  /* 0x000000040c167981 */ /* 0x000ea2000c1e1900 */
[----:B------:R-:W-:-:S04]  /*04a0*/  IMAD.WIDE R14, R0, 0x4, R10 ;  /* 0x00000004000e7825 */ /* 0x000fc800078e020a */
[C---:B------:R-:W-:Y:S01]  /*04b0*/  IMAD.WIDE R16, R0.reuse, 0x4, R12 ;  /* 0x0000000400107825 */ /* 0x040fe200078e020c */
[----:B--2---:R-:W2:Y:S02]  /*04c0*/  FRND.CEIL R25, R22 ;  /* 0x0000001600197307 */ /* 0x004ea40000209000 */
[----:B--2---:R1:W-:Y:S04]  /*04d0*/  STG.E desc[UR4][R14.64], R25 ;  /* 0x000000190e007986 */ /* 0x0043e8000c101904 */
[----:B------:R-:W0:Y:S01]  /*04e0*/  LDG.E R16, desc[UR4][R16.64] ;  /* 0x0000000410107981 */ /* 0x000e22000c1e1900 */
[C---:B------:R-:W-:Y:S01]  /*04f0*/  IMAD.WIDE R8, R0.reuse, 0x4, R14 ;  /* 0x0000000400087825 */ /* 0x040fe200078e020e */
[----:B------:R-:W-:-:S04]  /*0500*/  LEA R7, R0, R7, 0x2 ;  /* 0x0000000700077211 */ /* 0x000fc800078e10ff */
[----:B------:R-:W-:Y:S01]  /*0510*/  ISETP.GE.AND P0, PT, R7, UR7, PT ;  /* 0x0000000707007c0c */ /* 0x000fe2000bf06270 */
[----:B0-----:R-:W0:Y:S02]  /*0520*/  FRND.CEIL R19, R16 ;  /* 0x0000001000137307 */ /* 0x001e240000209000 */
[----:B0-----:R1:W-:Y:S10]  /*0530*/  STG.E desc[UR4][R8.64], R19 ;  /* 0x0000001308007986 */ /* 0x0013f4000c101904 */
[----:B------:R-:W-:Y:S05]  /*0540*/  @!P0 BRA `(.L_x_13) ;  /* 0xfffffffc00a48947 */ /* 0x000fea000383ffff */
[----:B------:R-:W-:Y:S05]  /*0550*/  EXIT ;  /* 0x000000000000794d */ /* 0x000fea0003800000 */
.L_x_14:
        /* <DEDUP_REMOVED lines=10> */
.L_x_74:


//--------------------- .text._Z13OmgFix_kerneliPKfPf --------------------------
	.section	.text._Z13OmgFix_kerneliPKfPf,"ax",@progbits
	.align	128
        .global         _Z13OmgFix_kerneliPKfPf
        .type           _Z13OmgFix_kerneliPKfPf,@function
        .size           _Z13OmgFix_kerneliPKfPf,(.L_x_75 - _Z13OmgFix_kerneliPKfPf)
        .other          _Z13OmgFix_kerneliPKfPf,@"STO_CUDA_ENTRY STV_DEFAULT"
_Z13OmgFix_kerneliPKfPf:
.text._Z13OmgFix_kerneliPKfPf:
        /* <DEDUP_REMOVED lines=51> */
.L_x_17:
[----:B-1----:R-:W-:-:S06]  /*0330*/  IMAD.WIDE R10, R7, 0x4, R14 ;  /* 0x00000004070a7825 */ /* 0x002fcc00078e020e */
[----:B--2---:R-:W2:Y:S01]  /*0340*/  LDG.E R10, desc[UR4][R10.64] ;  /* 0x000000040a0a7981 */ /* 0x004ea2000c1e1900 */
[----:B0-----:R-:W-:Y:S01]  /*0350*/  IMAD.WIDE R8, R7, 0x4, R12 ;  /* 0x0000000407087825 */ /* 0x001fe200078e020c */
[----:B------:R-:W-:-:S03]  /*0360*/  IADD3 R7, PT, PT, R0, R7, RZ ;  /* 0x0000000700077210 */ /* 0x000fc60007ffe0ff */
[----:B------:R-:W-:-:S05]  /*0370*/  VIADD R6, R6, 0x1 ;  /* 0x0000000106067836 */ /* 0x000fca0000000000 */
[----:B------:R-:W-:Y:S01]  /*0380*/  ISETP.NE.AND P0, PT, R6, RZ, PT ;  /* 0x000000ff0600720c */ /* 0x000fe20003f05270 */
[----:B--2---:R-:W0:Y:S02]  /*0390*/  FRND.TRUNC R17, R10 ;  /* 0x0000000a00117307 */ /* 0x004e24000020d000 */
[----:B0-----:R2:W-:Y:S10]  /*03a0*/  STG.E desc[UR4][R8.64], R17 ;  /* 0x0000001108007986 */ /* 0x0015f4000c101904 */
[----:B------:R-:W-:Y:S05]  /*03b0*/  @P0 BRA `(.L_x_17) ;  /* 0xfffffffc00dc0947 */ /* 0x000fea000383ffff */
.L_x_16:
[----:B------:R-:W-:Y:S05]  /*03c0*/  BSYNC.RECONVERGENT B0 ;  /* 0x0000000000007941 */ /* 0x000fea0003800200 */
.L_x_15:
[----:B------:R-:W-:Y:S05]  /*03d0*/  @!P1 EXIT ;  /* 0x000000000000994d */ /* 0x000fea0003800000 */
.L_x_18:
[----:B-1----:R-:W-:-:S05]  /*03e0*/  IMAD.WIDE R14, R7, 0x4, R2 ;  /* 0x00000004070e7825 */ /* 0x002fca00078e0202 */
[----:B------:R-:W3:Y:S01]  /*03f0*/  LDG.E R6, desc[UR4][R14.64] ;  /* 0x000000040e067981 */ /* 0x000ee2000c1e1900 */
[----:B------:R-:W-:-:S04]  /*0400*/  IMAD.WIDE R18, R7, 0x4, R4 ;  /* 0x0000000407127825 */ /* 0x000fc800078e0204 */
[C---:B--2---:R-:W-:Y:S01]  /*0410*/  IMAD.WIDE R8, R0.reuse, 0x4, R14 ;  /* 0x0000000400087825 */ /* 0x044fe200078e020e */
[----:B---3--:R-:W0:Y:S02]  /*0420*/  FRND.TRUNC R21, R6 ;  /* 0x0000000600157307 */ /* 0x008e24000020d000 */
[----:B0-----:R0:W-:Y:S04]  /*0430*/  STG.E desc[UR4][R18.64], R21 ;  /* 0x0000001512007986 */ /* 0x0011e8000c101904 */
[----:B------:R-:W2:Y:S01]  /*0440*/  LDG.E R20, desc[UR4][R8.64] ;  /* 0x0000000408147981 */ /* 0x000ea2000c1e1900 */
[----:B------:R-:W-:-:S04]  /*0450*/  IMAD.WIDE R10, R0, 0x4, R18 ;  /* 0x00000004000a7825 */ /* 0x000fc800078e0212 */
[C---:B------:R-:W-:Y:S01]  /*0460*/  IMAD.WIDE R12, R0.reuse, 0x4, R8 ;  /* 0x00000004000c7825 */ /* 0x040fe200078e0208 */
[----:B--2---:R-:W1:Y:S02]  /*0470*/  FRND.TRUNC R23, R20 ;  /* 0x0000001400177307 */ /* 0x004e64000020d000 */
[----:B-1----:R1:W-:Y:S04]  /*0480*/  STG.E desc[UR4][R10.64], R23 ;  /* 0x000000170a007986 */ /* 0x0023e8000c101904 */
[----:B------:R-:W2:Y:S01]  /*0490*/  LDG.E R22, desc[UR4][R12.64] ;  /* 0x000000040c167981 */ /* 0x000ea2000c1e1900 */
[----:B------:R-:W-:-:S04]  /*04a0*/  IMAD.WIDE R14, R0, 0x4, R10 ;  /* 0x00000004000e7825 */ /* 0x000fc800078e020a */
[C---:B------:R-:W-:Y:S01]  /*04b0*/  IMAD.WIDE R16, R0.reuse, 0x4, R12 ;  /* 0x0000000400107825 */ /* 0x040fe200078e020c */
[----:B--2---:R-:W2:Y:S02]  /*04c0*/  FRND.TRUNC R25, R22 ;  /* 0x0000001600197307 */ /* 0x004ea4000020d000 */
[----:B--2---:R1:W-:Y:S04]  /*04d0*/  STG.E desc[UR4][R14.64], R25 ;  /* 0x000000190e007986 */ /* 0x0043e8000c101904 */
[----:B------:R-:W0:Y:S01]  /*04e0*/  LDG.E R16, desc[UR4][R16.64] ;  /* 0x0000000410107981 */ /* 0x000e22000c1e1900 */
[C---:B------:R-:W-:Y:S01]  /*04f0*/  IMAD.WIDE R8, R0.reuse, 0x4, R14 ;  /* 0x0000000400087825 */ /* 0x040fe200078e020e */
[----:B------:R-:W-:-:S04]  /*0500*/  LEA R7, R0, R7, 0x2 ;  /* 0x0000000700077211 */ /* 0x000fc800078e10ff */
[----:B------:R-:W-:Y:S01]  /*0510*/  ISETP.GE.AND P0, PT, R7, UR7, PT ;  /* 0x0000000707007c0c */ /* 0x000fe2000bf06270 */
[----:B0-----:R-:W0:Y:S02]  /*0520*/  FRND.TRUNC R19, R16 ;  /* 0x0000001000137307 */ /* 0x001e24000020d000 */
[----:B0-----:R1:W-:Y:S10]  /*0530*/  STG.E desc[UR4][R8.64], R19 ;  /* 0x0000001308007986 */ /* 0x0013f4000c101904 */
[----:B------:R-:W-:Y:S05]  /*0540*/  @!P0 BRA `(.L_x_18) ;  /* 0xfffffffc00a48947 */ /* 0x000fea000383ffff */
[----:B------:R-:W-:Y:S05]  /*0550*/  EXIT ;  /* 0x000000000000794d */ /* 0x000fea0003800000 */
.L_x_19:
        /* <DEDUP_REMOVED lines=10> */
.L_x_75:


//--------------------- .text._Z13OmgAbs_kerneliPKfPf --------------------------
	.section	.text._Z13OmgAbs_kerneliPKfPf,"ax",@progbits
	.align	128
        .global         _Z13OmgAbs_kerneliPKfPf
        .type           _Z13OmgAbs_kerneliPKfPf,@function
        .size           _Z13OmgAbs_kerneliPKfPf,(.L_x_76 - _Z13OmgAbs_kerneliPKfPf)
        .other          _Z13OmgAbs_kerneliPKfPf,@"STO_CUDA_ENTRY STV_DEFAULT"
_Z13OmgAbs_kerneliPKfPf:
.text._Z13OmgAbs_kerneliPKfPf:
        /* <DEDUP_REMOVED lines=13> */
[----:B------:R-:W-:Y:S01]  /*00d0*/  IADD3 R2, PT, PT, R0, R7, RZ ;  /* 0x0000000700027210 */ /* 0x000fe20007ffe0ff */
[----:B------:R-:W1:Y:S01]  /*00e0*/  LDCU.64 UR4, c[0x0][0x358] ;  /* 0x00006b00ff0477ac */ /* 0x000e620008000a00 */
[----:B------:R-:W-:Y:S01]  /*00f0*/  IADD3 R11, PT, PT, RZ, -R0, RZ ;  /* 0x80000000ff0b7210 */ /* 0x000fe20007ffe0ff */
[----:B------:R-:W-:Y:S01]  /*0100*/  BSSY.RECONVERGENT B0, `(.L_x_20) ;  /* 0x000002c000007945 */ /* 0x000fe20003800200 */
[----:B------:R-:W-:Y:S02]  /*0110*/  VIMNMX R5, PT, PT, R2, UR7, !PT ;  /* 0x0000000702057c48 */ /* 0x000fe4000ffe0100 */
[----:B------:R-:W-:-:S03]  /*0120*/  ISETP.NE.U32.AND P3, PT, R0, RZ, PT ;  /* 0x000000ff0000720c */ /* 0x000fc60003f65070 */
[----:B------:R-:W-:Y:S02]  /*0130*/  IMAD.IADD R5, R5, 0x1, -R2 ;  /* 0x0000000105057824 */ /* 0x000fe400078e0a02 */
[----:B------:R-:W-:Y:S01]  /*0140*/  IMAD.MOV.U32 R2, RZ, RZ, RZ ;  /* 0x000000ffff027224 */ /* 0x000fe200078e00ff */
[----:B0-----:R-:W0:Y:S02]  /*0150*/  MUFU.RCP R4, R4 ;  /* 0x0000000400047308 */ /* 0x001e240000001000 */
[C---:B------:R-:W-:Y:S02]  /*0160*/  ISETP.NE.AND P0, PT, R5.reuse, RZ, PT ;  /* 0x000000ff0500720c */ /* 0x040fe40003f05270 */
[----:B------:R-:W-:Y:S02]  /*0170*/  IADD3 R9, PT, PT, R5, -0x1, RZ ;  /* 0xffffffff05097810 */ /* 0x000fe40007ffe0ff */
[----:B------:R-:W-:-:S09]  /*0180*/  SEL R6, RZ, 0x1, !P0 ;  /* 0x00000001ff067807 */ /* 0x000fd20004000000 */
[----:B------:R-:W-:Y:S02]  /*0190*/  @!P0 IADD3 R9, PT, PT, R5, RZ, RZ ;  /* 0x000000ff05098210 */ /* 0x000fe40007ffe0ff */
[----:B0-----:R-:W-:Y:S02]  /*01a0*/  IADD3 R3, PT, PT, R4, 0xffffffe, RZ ;  /* 0x0ffffffe04037810 */ /* 0x001fe40007ffe0ff */
[----:B------:R-:W0:Y:S04]  /*01b0*/  LDC.64 R4, c[0x0][0x390] ;  /* 0x0000e400ff047b82 */ /* 0x000e280000000a00 */
[----:B------:R-:W2:Y:S02]  /*01c0*/  F2I.FTZ.U32.TRUNC.NTZ R3, R3 ;  /* 0x0000000300037305 */ /* 0x000ea4000021f000 */
[----:B--2---:R-:W-:-:S04]  /*01d0*/  IMAD R11, R11, R3, RZ ;  /* 0x000000030b0b7224 */ /* 0x004fc800078e02ff */
[----:B------:R-:W-:-:S06]  /*01e0*/  IMAD.HI.U32 R2, R3, R11, R2 ;  /* 0x0000000b03027227 */ /* 0x000fcc00078e0002 */
[----:B------:R-:W-:-:S05]  /*01f0*/  IMAD.HI.U32 R11, R2, R9, RZ ;  /* 0x00000009020b7227 */ /* 0x000fca00078e00ff */
[----:B------:R-:W-:-:S05]  /*0200*/  IADD3 R2, PT, PT, -R11, RZ, RZ ;  /* 0x000000ff0b027210 */ /* 0x000fca0007ffe1ff */
[----:B------:R-:W-:Y:S02]  /*0210*/  IMAD R9, R0, R2, R9 ;  /* 0x0000000200097224 */ /* 0x000fe400078e0209 */
[----:B------:R-:W2:Y:S03]  /*0220*/  LDC.64 R2, c[0x0][0x388] ;  /* 0x0000e200ff027b82 */ /* 0x000ea60000000a00 */
[----:B------:R-:W-:-:S13]  /*0230*/  ISETP.GE.U32.AND P1, PT, R9, R0, PT ;  /* 0x000000000900720c */ /* 0x000fda0003f26070 */
[----:B------:R-:W-:Y:S01]  /*0240*/  @P1 IMAD.IADD R9, R9, 0x1, -R0 ;  /* 0x0000000109091824 */ /* 0x000fe200078e0a00 */
[----:B------:R-:W-:-:S04]  /*0250*/  @P1 IADD3 R11, PT, PT, R11, 0x1, RZ ;  /* 0x000000010b0b1810 */ /* 0x000fc80007ffe0ff */
        /* <DEDUP_REMOVED lines=13> */
.L_x_22:
[----:B-1----:R-:W-:-:S06]  /*0330*/  IMAD.WIDE R10, R7, 0x4, R14 ;  /* 0x00000004070a7825 */ /* 0x002fcc00078e020e */
[----:B--2---:R-:W2:Y:S01]  /*0340*/  LDG.E R10, desc[UR4][R10.64] ;  /* 0x000000040a0a7981 */ /* 0x004ea2000c1e1900 */
[----:B0-----:R-:W-:Y:S01]  /*0350*/  IMAD.WIDE R8, R7, 0x4, R12 ;  /* 0x0000000407087825 */ /* 0x001fe200078e020c */
[----:B------:R-:W-:-:S03]  /*0360*/  IADD3 R7, PT, PT, R0, R7, RZ ;  /* 0x0000000700077210 */ /* 0x000fc60007ffe0ff */
[----:B------:R-:W-:-:S05]  /*0370*/  VIADD R6, R6, 0x1 ;  /* 0x0000000106067836 */ /* 0x000fca0000000000 */
[----:B------:R-:W-:Y:S01]  /*0380*/  ISETP.NE.AND P0, PT, R6, RZ, PT ;  /* 0x000000ff0600720c */ /* 0x000fe20003f05270 */
[----:B--2---:R-:W-:-:S05]  /*0390*/  FADD R17, |R10|, -RZ ;  /* 0x800000ff0a117221 */ /* 0x004fca0000000200 */
[----:B------:R2:W-:Y:S07]  /*03a0*/  STG.E desc[UR4][R8.64], R17 ;  /* 0x0000001108007986 */ /* 0x0005ee000c101904 */
[----:B------:R-:W-:Y:S05]  /*03b0*/  @P0 BRA `(.L_x_22) ;  /* 0xfffffffc00dc0947 */ /* 0x000fea000383ffff */
.L_x_21:
[----:B------:R-:W-:Y:S05]  /*03c0*/  BSYNC.RECONVERGENT B0 ;  /* 0x0000000000007941 */ /* 0x000fea0003800200 */
.L_x_20:
[----:B------:R-:W-:Y:S05]  /*03d0*/  @!P1 EXIT ;  /* 0x000000000000994d */ /* 0x000fea0003800000 */
.L_x_23:
[----:B-1----:R-:W-:-:S05]  /*03e0*/  IMAD.WIDE R14, R7, 0x4, R2 ;  /* 0x00000004070e7825 */ /* 0x002fca00078e0202 */
[----:B------:R-:W3:Y:S01]  /*03f0*/  LDG.E R6, desc[UR4][R14.64] ;  /* 0x000000040e067981 */ /* 0x000ee2000c1e1900 */
[----:B------:R-:W-:-:S04]  /*0400*/  IMAD.WIDE R18, R7, 0x4, R4 ;  /* 0x0000000407127825 */ /* 0x000fc800078e0204 */
[----:B--2---:R-:W-:-:S04]  /*0410*/  IMAD.WIDE R8, R0, 0x4, R14 ;  /* 0x0000000400087825 */ /* 0x004fc800078e020e */
[----:B---3--:R-:W-:-:S05]  /*0420*/  FADD R21, |R6|, -RZ ;  /* 0x800000ff06157221 */ /* 0x008fca0000000200 */
[----:B------:R0:W-:Y:S04]  /*0430*/  STG.E desc[UR4][R18.64], R21 ;  /* 0x0000001512007986 */ /* 0x0001e8000c101904 */
[----:B------:R-:W2:Y:S01]  /*0440*/  LDG.E R6, desc[UR4][R8.64] ;  /* 0x0000000408067981 */ /* 0x000ea2000c1e1900 */
[----:B------:R-:W-:-:S04]  /*0450*/  IMAD.WIDE R10, R0, 0x4, R18 ;  /* 0x00000004000a7825 */ /* 0x000fc800078e0212 */
[----:B------:R-:W-:-:S04]  /*0460*/  IMAD.WIDE R12, R0, 0x4, R8 ;  /* 0x00000004000c7825 */ /* 0x000fc800078e0208 */
[----:B--2---:R-:W-:-:S05]  /*0470*/  FADD R23, |R6|, -RZ ;  /* 0x800000ff06177221 */ /* 0x004fca0000000200 */
[----:B------:R1:W-:Y:S04]  /*0480*/  STG.E desc[UR4][R10.64], R23 ;  /* 0x000000170a007986 */ /* 0x0003e8000c101904 */
[----:B------:R-:W2:Y:S01]  /*0490*/  LDG.E R6, desc[UR4][R12.64] ;  /* 0x000000040c067981 */ /* 0x000ea2000c1e1900 */
[----:B------:R-:W-:-:S04]  /*04a0*/  IMAD.WIDE R14, R0, 0x4, R10 ;  /* 0x00000004000e7825 */ /* 0x000fc800078e020a */
[----:B------:R-:W-:-:S04]  /*04b0*/  IMAD.WIDE R16, R0, 0x4, R12 ;  /* 0x0000000400107825 */ /* 0x000fc800078e020c */
[----:B--2---:R-:W-:-:S05]  /*04c0*/  FADD R25, |R6|, -RZ ;  /* 0x800000ff06197221 */ /* 0x004fca0000000200 */
[----:B------:R1:W-:Y:S04]  /*04d0*/  STG.E desc[UR4][R14.64], R25 ;  /* 0x000000190e007986 */ /* 0x0003e8000c101904 */
[----:B------:R-:W0:Y:S01]  /*04e0*/  LDG.E R16, desc[UR4][R16.64] ;  /* 0x0000000410107981 */ /* 0x000e22000c1e1900 */
[C---:B------:R-:W-:Y:S01]  /*04f0*/  IMAD.WIDE R8, R0.reuse, 0x4, R14 ;  /* 0x0000000400087825 */ /* 0x040fe200078e020e */
[----:B------:R-:W-:-:S04]  /*0500*/  LEA R7, R0, R7, 0x2 ;  /* 0x0000000700077211 */ /* 0x000fc800078e10ff */
[----:B------:R-:W-:Y:S01]  /*0510*/  ISETP.GE.AND P0, PT, R7, UR7, PT ;  /* 0x0000000707007c0c */ /* 0x000fe2000bf06270 */
[----:B0-----:R-:W-:-:S05]  /*0520*/  FADD R19, |R16|, -RZ ;  /* 0x800000ff10137221 */ /* 0x001fca0000000200 */
[----:B------:R1:W-:Y:S07]  /*0530*/  STG.E desc[UR4][R8.64], R19 ;  /* 0x0000001308007986 */ /* 0x0003ee000c101904 */
[----:B------:R-:W-:Y:S05]  /*0540*/  @!P0 BRA `(.L_x_23) ;  /* 0xfffffffc00a48947 */ /* 0x000fea000383ffff */
[----:B------:R-:W-:Y:S05]  /*0550*/  EXIT ;  /* 0x000000000000794d */ /* 0x000fea0003800000 */
.L_x_24:
        /* <DEDUP_REMOVED lines=10> */
.L_x_76:


//--------------------- .text._Z13OmgExp_kerneliPKfPf --------------------------
	.section	.text._Z13OmgExp_kerneliPKfPf,"ax",@progbits
	.align	128
        .global         _Z13OmgExp_kerneliPKfPf
        .type           _Z13OmgExp_kerneliPKfPf,@function
        .size           _Z13OmgExp_kerneliPKfPf,(.L_x_77 - _Z13OmgExp_kerneliPKfPf)
        .other          _Z13OmgExp_kerneliPKfPf,@"STO_CUDA_ENTRY STV_DEFAULT"
_Z13OmgExp_kerneliPKfPf:
.text._Z13OmgExp_kerneliPKfPf:
        /* <DEDUP_REMOVED lines=18> */
[----:B------:R-:W-:Y:S02]  /*0120*/  ISETP.NE.U32.AND P3, PT, R0, RZ, PT ;  /* 0x000000ff0000720c */ /* 0x000fe40003f65070 */
[----:B------:R-:W-:Y:S01]  /*0130*/  IADD3 R5, PT, PT, -R2, R5, RZ ;  /* 0x0000000502057210 */ /* 0x000fe20007ffe1ff */
[----:B------:R-:W-:-:S03]  /*0140*/  HFMA2 R2, -RZ, RZ, 0, 0 ;  /* 0x00000000ff027431 */ /* 0x000fc600000001ff */
[C---:B------:R-:W-:Y:S01]  /*0150*/  ISETP.NE.AND P0, PT, R5.reuse, RZ, PT ;  /* 0x000000ff0500720c */ /* 0x040fe20003f05270 */
[----:B0-----:R-:W0:Y:S01]  /*0160*/  MUFU.RCP R4, R4 ;  /* 0x0000000400047308 */ /* 0x001e220000001000 */
        /* <DEDUP_REMOVED lines=13> */
[----:B------:R-:W-:Y:S02]  /*0240*/  @P1 IADD3 R9, PT, PT, -R0, R9, RZ ;  /* 0x0000000900091210 */ /* 0x000fe40007ffe1ff */
[----:B------:R-:W-:Y:S02]  /*0250*/  @P1 IADD3 R11, PT, PT, R11, 0x1, RZ ;  /* 0x000000010b0b1810 */ /* 0x000fe40007ffe0ff */
[----:B------:R-:W-:-:S13]  /*0260*/  ISETP.GE.U32.AND P2, PT, R9, R0, PT ;  /* 0x000000000900720c */ /* 0x000fda0003f46070 */
[----:B------:R-:W-:Y:S02]  /*0270*/  @P2 IADD3 R11, PT, PT, R11, 0x1, RZ ;  /* 0x000000010b0b2810 */ /* 0x000fe40007ffe0ff */
[----:B------:R-:W-:-:S04]  /*0280*/  @!P3 LOP3.LUT R11, RZ, R0, RZ, 0x33, !PT ;  /* 0x00000000ff0bb212 */ /* 0x000fc800078e33ff */
[----:B------:R-:W-:-:S04]  /*0290*/  IADD3 R6, PT, PT, R6, R11, RZ ;  /* 0x0000000b06067210 */ /* 0x000fc80007ffe0ff */
        /* <DEDUP_REMOVED lines=9> */
.L_x_27:
[----:B-1----:R-:W-:-:S06]  /*0330*/  IMAD.WIDE R14, R7, 0x4, R10 ;  /* 0x00000004070e7825 */ /* 0x002fcc00078e020a */
[----:B--2---:R-:W2:Y:S01]  /*0340*/  LDG.E R14, desc[UR4][R14.64] ;  /* 0x000000040e0e7981 */ /* 0x004ea2000c1e1900 */
[----:B------:R-:W-:Y:S01]  /*0350*/  HFMA2 R17, -RZ, RZ, 3.7421875, 0 ;  /* 0x437c0000ff117431 */ /* 0x000fe200000001ff */
[----:B------:R-:W-:Y:S02]  /*0360*/  MOV R13, 0x3bbb989d ;  /* 0x3bbb989d000d7802 */ /* 0x000fe40000000f00 */
[----:B------:R-:W-:-:S04]  /*0370*/  IADD3 R6, PT, PT, R6, 0x1, RZ ;  /* 0x0000000106067810 */ /* 0x000fc80007ffe0ff */
[----:B------:R-:W-:Y:S01]  /*0380*/  ISETP.NE.AND P0, PT, R6, RZ, PT ;  /* 0x000000ff0600720c */ /* 0x000fe20003f05270 */
[----:B--2---:R-:W-:-:S04]  /*0390*/  FFMA.SAT R12, R14, R13, 0.5 ;  /* 0x3f0000000e0c7423 */ /* 0x004fc8000000200d */
[----:B------:R-:W-:-:S04]  /*03a0*/  FFMA.RM R12, R12, R17, 12582913 ;  /* 0x4b4000010c0c7423 */ /* 0x000fc80000004011 */
[C---:B------:R-:W-:Y:S01]  /*03b0*/  FADD R13, R12.reuse, -12583039 ;  /* 0xcb40007f0c0d7421 */ /* 0x040fe20000000000 */
[----:B------:R-:W-:-:S03]  /*03c0*/  SHF.L.U32 R17, R12, 0x17, RZ ;  /* 0x000000170c117819 */ /* 0x000fc600000006ff */
[----:B------:R-:W-:-:S04]  /*03d0*/  FFMA R13, R14, 1.4426950216293334961, -R13 ;  /* 0x3fb8aa3b0e0d7823 */ /* 0x000fc8000000080d */
[----:B------:R-:W-:Y:S01]  /*03e0*/  FFMA R16, R14, 1.925963033500011079e-08, R13 ;  /* 0x32a570600e107823 */ /* 0x000fe2000000000d */
[----:B0-----:R-:W-:Y:S01]  /*03f0*/  IMAD.WIDE R12, R7, 0x4, R8 ;  /* 0x00000004070c7825 */ /* 0x001fe200078e0208 */
[----:B------:R-:W-:-:S04]  /*0400*/  IADD3 R7, PT, PT, R0, R7, RZ ;  /* 0x0000000700077210 */ /* 0x000fc80007ffe0ff */
[----:B------:R-:W0:Y:S02]  /*0410*/  MUFU.EX2 R16, R16 ;  /* 0x0000001000107308 */ /* 0x000e240000000800 */
[----:B0-----:R-:W-:-:S05]  /*0420*/  FMUL R17, R17, R16 ;  /* 0x0000001011117220 */ /* 0x001fca0000400000 */
[----:B------:R2:W-:Y:S01]  /*0430*/  STG.E desc[UR4][R12.64], R17 ;  /* 0x000000110c007986 */ /* 0x0005e2000c101904 */
[----:B------:R-:W-:Y:S05]  /*0440*/  @P0 BRA `(.L_x_27) ;  /* 0xfffffffc00b80947 */ /* 0x000fea000383ffff */
.L_x_26:
[----:B------:R-:W-:Y:S05]  /*0450*/  BSYNC.RECONVERGENT B0 ;  /* 0x0000000000007941 */ /* 0x000fea0003800200 */
.L_x_25:
[----:B------:R-:W-:Y:S05]  /*0460*/  @!P1 EXIT ;  /* 0x000000000000994d */ /* 0x000fea0003800000 */
.L_x_28:
[----:B0-----:R-:W-:-:S05]  /*0470*/  IMAD.WIDE R8, R7, 0x4, R4 ;  /* 0x0000000407087825 */ /* 0x001fca00078e0204 */
[----:B------:R0:W2:Y:S01]  /*0480*/  LDG.E R11, desc[UR4][R8.64] ;  /* 0x00000004080b7981 */ /* 0x0000a2000c1e1900 */
[----:B------:R-:W-:Y:S01]  /*0490*/  HFMA2 R10, -RZ, RZ, 3.7421875, 0 ;  /* 0x437c0000ff0a7431 */ /* 0x000fe200000001ff */
[----:B------:R-:W-:Y:S01]  /*04a0*/  MOV R6, 0x3bbb989d ;  /* 0x3bbb989d00067802 */ /* 0x000fe20000000f00 */
[----:B0-----:R-:W-:-:S04]  /*04b0*/  IMAD.WIDE R8, R0, 0x4, R8 ;  /* 0x0000000400087825 */ /* 0x001fc800078e0208 */
[----:B--2---:R-:W-:-:S04]  /*04c0*/  FFMA.SAT R13, R11, R6, 0.5 ;  /* 0x3f0000000b0d7423 */ /* 0x004fc80000002006 */
[----:B------:R-:W-:-:S04]  /*04d0*/  FFMA.RM R13, R13, R10, 12582913 ;  /* 0x4b4000010d0d7423 */ /* 0x000fc8000000400a */
[C---:B------:R-:W-:Y:S01]  /*04e0*/  FADD R12, R13.reuse, -12583039 ;  /* 0xcb40007f0d0c7421 */ /* 0x040fe20000000000 */
[----:B------:R-:W-:-:S03]  /*04f0*/  SHF.L.U32 R14, R13, 0x17, RZ ;  /* 0x000000170d0e7819 */ /* 0x000fc600000006ff */
[----:B------:R-:W-:-:S04]  /*0500*/  FFMA R12, R11, 1.4426950216293334961, -R12 ;  /* 0x3fb8aa3b0b0c7823 */ /* 0x000fc8000000080c */
[----:B------:R-:W-:Y:S01]  /*0510*/  FFMA R11, R11, 1.925963033500011079e-08, R12 ;  /* 0x32a570600b0b7823 */ /* 0x000fe2000000000c */
[----:B------:R-:W-:-:S05]  /*0520*/  IMAD.WIDE R12, R7, 0x4, R2 ;  /* 0x00000004070c7825 */ /* 0x000fca00078e0202 */
[----:B------:R-:W0:Y:S02]  /*0530*/  MUFU.EX2 R11, R11 ;  /* 0x0000000b000b7308 */ /* 0x000e240000000800 */
[----:B0-----:R-:W-:-:S05]  /*0540*/  FMUL R17, R14, R11 ;  /* 0x0000000b0e117220 */ /* 0x001fca0000400000 */
[----:B------:R0:W-:Y:S04]  /*0550*/  STG.E desc[UR4][R12.64], R17 ;  /* 0x000000110c007986 */ /* 0x0001e8000c101904 */
[----:B------:R-:W2:Y:S02]  /*0560*/  LDG.E R15, desc[UR4][R8.64] ;  /* 0x00000004080f7981 */ /* 0x000ea4000c1e1900 */
[----:B--2---:R-:W-:-:S04]  /*0570*/  FFMA.SAT R19, R15, R6, 0.5 ;  /* 0x3f0000000f137423 */ /* 0x004fc80000002006 */
[----:B------:R-:W-:-:S04]  /*0580*/  FFMA.RM R19, R19, R10, 12582913 ;  /* 0x4b40000113137423 */ /* 0x000fc8000000400a */
[C---:B------:R-:W-:Y:S01]  /*0590*/  FADD R14, R19.reuse, -12583039 ;  /* 0xcb40007f130e7421 */ /* 0x040fe20000000000 */
[----:B------:R-:W-:-:S03]  /*05a0*/  SHF.L.U32 R19, R19, 0x17, RZ ;  /* 0x0000001713137819 */ /* 0x000fc600000006ff */
[----:B------:R-:W-:-:S04]  /*05b0*/  FFMA R14, R15, 1.4426950216293334961, -R14 ;  /* 0x3fb8aa3b0f0e7823 */ /* 0x000fc8000000080e */
[----:B------:R-:W-:Y:S01]  /*05c0*/  FFMA R11, R15, 1.925963033500011079e-08, R14 ;  /* 0x32a570600f0b7823 */ /* 0x000fe2000000000e */
[----:B------:R-:W-:-:S03]  /*05d0*/  IMAD.WIDE R14, R0, 0x4, R12 ;  /* 0x00000004000e7825 */ /* 0x000fc600078e020c */
[----:B------:R-:W1:Y:S01]  /*05e0*/  MUFU.EX2 R16, R11 ;  /* 0x0000000b00107308 */ /* 0x000e620000000800 */
[----:B0-----:R-:W-:-:S04]  /*05f0*/  IMAD.WIDE R12, R0, 0x4, R8 ;  /* 0x00000004000c7825 */ /* 0x001fc800078e0208 */
[----:B-1----:R-:W-:-:S05]  /*0600*/  FMUL R19, R19, R16 ;  /* 0x0000001013137220 */ /* 0x002fca0000400000 */
        /* <DEDUP_REMOVED lines=13> */
[----:B------:R-:W2:Y:S01]  /*06e0*/  LDG.E R15, desc[UR4][R14.64] ;  /* 0x000000040e0f7981 */ /* 0x000ea2000c1e1900 */
[----:B------:R-:W-:-:S04]  /*06f0*/  LEA R7, R0, R7, 0x2 ;  /* 0x0000000700077211 */ /* 0x000fc800078e10ff */
[----:B------:R-:W-:Y:S01]  /*0700*/  ISETP.GE.AND P0, PT, R7, UR7, PT ;  /* 0x0000000707007c0c */ /* 0x000fe2000bf06270 */
[----:B--2---:R-:W-:-:S04]  /*0710*/  FFMA.SAT R13, R15, R6, 0.5 ;  /* 0x3f0000000f0d7423 */ /* 0x004fc80000002006 */
[----:B------:R-:W-:Y:S01]  /*0720*/  FFMA.RM R13, R13, R10, 12582913 ;  /* 0x4b4000010d0d7423 */ /* 0x000fe2000000400a */
[----:B------:R-:W-:-:S04]  /*0730*/  IMAD.WIDE R10, R0, 0x4, R8 ;  /* 0x00000004000a7825 */ /* 0x000fc800078e0208 */
[C---:B------:R-:W-:Y:S01]  /*0740*/  FADD R6, R13.reuse, -12583039 ;  /* 0xcb40007f0d067421 */ /* 0x040fe20000000000 */
[----:B------:R-:W-:-:S03]  /*0750*/  SHF.L.U32 R13, R13, 0x17, RZ ;  /* 0x000000170d0d7819 */ /* 0x000fc600000006ff */
[----:B------:R-:W-:-:S04]  /*0760*/  FFMA R6, R15, 1.4426950216293334961, -R6 ;  /* 0x3fb8aa3b0f067823 */ /* 0x000fc80000000806 */
[----:B------:R-:W-:-:S06]  /*0770*/  FFMA R6, R15, 1.925963033500011079e-08, R6 ;  /* 0x32a570600f067823 */ /* 0x000fcc0000000006 */
[----:B------:R-:W1:Y:S02]  /*0780*/  MUFU.EX2 R6, R6 ;  /* 0x0000000600067308 */ /* 0x000e640000000800 */
[----:B-1----:R-:W-:-:S05]  /*0790*/  FMUL R13, R13, R6 ;  /* 0x000000060d0d7220 */ /* 0x002fca0000400000 */
[----:B------:R0:W-:Y:S01]  /*07a0*/  STG.E desc[UR4][R10.64], R13 ;  /* 0x0000000d0a007986 */ /* 0x0001e2000c101904 */
[----:B------:R-:W-:Y:S05]  /*07b0*/  @!P0 BRA `(.L_x_28) ;  /* 0xfffffffc002c8947 */ /* 0x000fea000383ffff */
[----:B------:R-:W-:Y:S05]  /*07c0*/  EXIT ;  /* 0x000000000000794d */ /* 0x000fea0003800000 */
.L_x_29:
        /* <DEDUP_REMOVED lines=11> */
.L_x_77:


//--------------------- .text._Z15OmgLog10_kerneliPKfPf --------------------------
	.section	.text._Z15OmgLog10_kerneliPKfPf,"ax",@progbits
	.align	128
        .global         _Z15OmgLog10_kerneliPKfPf
        .type           _Z15OmgLog10_kerneliPKfPf,@function
        .size           _Z15OmgLog10_kerneliPKfPf,(.L_x_78 - _Z15OmgLog10_kerneliPKfPf)
        .other          _Z15OmgLog10_kerneliPKfPf,@"STO_CUDA_ENTRY STV_DEFAULT"
_Z15OmgLog10_kerneliPKfPf:
.text._Z15OmgLog10_kerneliPKfPf:
        /* <DEDUP_REMOVED lines=12> */
[----:B------:R-:W0:Y:S08]  /*00c0*/  LDC.64 R12, c[0x0][0x358] ;  /* 0x0000d600ff0c7b82 */ /* 0x000e300000000a00 */
[----:B------:R-:W1:Y:S08]  /*00d0*/  LDC.64 R2, c[0x0][0x388] ;  /* 0x0000e200ff027b82 */ /* 0x000e700000000a00 */
[----:B------:R-:W2:Y:S02]  /*00e0*/  LDC.64 R4, c[0x0][0x390] ;  /* 0x0000e400ff047b82 */ /* 0x000ea40000000a00 */
.L_x_30:
[----:B0-----:R-:W-:Y:S01]  /*00f0*/  R2UR UR4, R12 ;  /* 0x000000000c0472ca */ /* 0x001fe200000e0000 */
[----:B-1-3--:R-:W-:Y:S01]  /*0100*/  IMAD.WIDE R8, R7, 0x4, R2 ;  /* 0x0000000407087825 */ /* 0x00afe200078e0202 */
[----:B------:R-:W-:-:S13]  /*0110*/  R2UR UR5, R13 ;  /* 0x000000000d0572ca */ /* 0x000fda00000e0000 */
[----:B------:R0:W3:Y:S01]  /*0120*/  LDG.E R6, desc[UR4][R8.64] ;  /* 0x0000000408067981 */ /* 0x0000e2000c1e1900 */
[----:B------:R-:W-:Y:S01]  /*0130*/  HFMA2 R15, -RZ, RZ, 1.5048828125, 33.21875 ;  /* 0x3e055027ff0f7431 */ /* 0x000fe200000001ff */
[----:B0-----:R-:W-:Y:S02]  /*0140*/  MOV R9, 0x7f800000 ;  /* 0x7f80000000097802 */ /* 0x001fe40000000f00 */
[----:B---3--:R-:W-:-:S04]  /*0150*/  FSETP.GEU.AND P0, PT, R6, 1.175494350822287508e-38, PT ;  /* 0x008000000600780b */ /* 0x008fc80003f0e000 */
[----:B------:R-:W-:-:S09]  /*0160*/  FSEL R8, RZ, -23, P0 ;  /* 0xc1b80000ff087808 */ /* 0x000fd20000000000 */
[----:B------:R-:W-:-:S05]  /*0170*/  @!P0 FMUL R6, R6, 8388608 ;  /* 0x4b00000006068820 */ /* 0x000fca0000400000 */
[C---:B------:R-:W-:Y:S02]  /*0180*/  IADD3 R10, PT, PT, R6.reuse, -0x3f2aaaab, RZ ;  /* 0xc0d55555060a7810 */ /* 0x040fe40007ffe0ff */
[----:B------:R-:W-:Y:S02]  /*0190*/  ISETP.GT.U32.AND P0, PT, R6, 0x7f7fffff, PT ;  /* 0x7f7fffff0600780c */ /* 0x000fe40003f04070 */
[----:B------:R-:W-:-:S04]  /*01a0*/  LOP3.LUT R11, R10, 0xff800000, RZ, 0xc0, !PT ;  /* 0xff8000000a0b7812 */ /* 0x000fc800078ec0ff */
[-C--:B------:R-:W-:Y:S02]  /*01b0*/  IADD3 R10, PT, PT, R6, -R11.reuse, RZ ;  /* 0x8000000b060a7210 */ /* 0x080fe40007ffe0ff */
[----:B------:R-:W-:-:S03]  /*01c0*/  I2FP.F32.S32 R11, R11 ;  /* 0x0000000b000b7245 */ /* 0x000fc60000201400 */
[----:B------:R-:W-:Y:S02]  /*01d0*/  FADD R10, R10, -1 ;  /* 0xbf8000000a0a7421 */ /* 0x000fe40000000000 */
[----:B------:R-:W-:Y:S02]  /*01e0*/  FFMA R8, R11, 1.1920928955078125e-07, R8 ;  /* 0x340000000b087823 */ /* 0x000fe40000000008 */
[----:B------:R-:W-:-:S04]  /*01f0*/  FFMA R15, R10, -R15, 0.14084610342979431152 ;  /* 0x3e1039f60a0f7423 */ /* 0x000fc8000000080f */
[----:B------:R-:W-:-:S04]  /*0200*/  FFMA R15, R10, R15, -0.12148627638816833496 ;  /* 0xbdf8cdcc0a0f7423 */ /* 0x000fc8000000000f */
[----:B------:R-:W-:-:S04]  /*0210*/  FFMA R15, R10, R15, 0.13980610668659210205 ;  /* 0x3e0f29550a0f7423 */ /* 0x000fc8000000000f */
[----:B------:R-:W-:-:S04]  /*0220*/  FFMA R15, R10, R15, -0.16684235632419586182 ;  /* 0xbe2ad8b90a0f7423 */ /* 0x000fc8000000000f */
[----:B------:R-:W-:-:S04]  /*0230*/  FFMA R15, R10, R15, 0.20012299716472625732 ;  /* 0x3e4ced0b0a0f7423 */ /* 0x000fc8000000000f */
[----:B------:R-:W-:-:S04]  /*0240*/  FFMA R15, R10, R15, -0.24999669194221496582 ;  /* 0xbe7fff220a0f7423 */ /* 0x000fc8000000000f */
[----:B------:R-:W-:-:S04]  /*0250*/  FFMA R15, R10, R15, 0.33333182334899902344 ;  /* 0x3eaaaa780a0f7423 */ /* 0x000fc8000000000f */
[----:B------:R-:W-:-:S04]  /*0260*/  FFMA R15, R10, R15, -0.5 ;  /* 0xbf0000000a0f7423 */ /* 0x000fc8000000000f */
[----:B------:R-:W-:-:S04]  /*0270*/  FMUL R15, R10, R15 ;  /* 0x0000000f0a0f7220 */ /* 0x000fc80000400000 */
[----:B------:R-:W-:-:S04]  /*0280*/  FFMA R15, R10, R15, R10 ;  /* 0x0000000f0a0f7223 */ /* 0x000fc8000000000a */
[----:B------:R-:W-:Y:S01]  /*0290*/  FFMA R8, R8, 0.69314718246459960938, R15 ;  /* 0x3f31721808087823 */ /* 0x000fe2000000000f */
[C---:B------:R-:W-:Y:S01]  /*02a0*/  @P0 FFMA R8, R6.reuse, R9, +INF ;  /* 0x7f80000006080423 */ /* 0x040fe20000000009 */
[----:B------:R-:W-:-:S03]  /*02b0*/  FSETP.NEU.AND P0, PT, R6, RZ, PT ;  /* 0x000000ff0600720b */ /* 0x000fc60003f0d000 */
[----:B------:R-:W-:Y:S01]  /*02c0*/  FMUL R10, R8, 0.43429449200630187988 ;  /* 0x3ede5bd9080a7820 */ /* 0x000fe20000400000 */
[----:B--2---:R-:W-:Y:S01]  /*02d0*/  IMAD.WIDE R8, R7, 0x4, R4 ;  /* 0x0000000407087825 */ /* 0x004fe200078e0204 */
[----:B------:R-:W-:-:S03]  /*02e0*/  IADD3 R7, PT, PT, R0, R7, RZ ;  /* 0x0000000700077210 */ /* 0x000fc60007ffe0ff */
[----:B------:R-:W-:Y:S02]  /*02f0*/  FSEL R11, R10, -INF , P0 ;  /* 0xff8000000a0b7808 */ /* 0x000fe40000000000 */
[----:B------:R-:W-:-:S03]  /*0300*/  ISETP.GE.AND P0, PT, R7, UR7, PT ;  /* 0x0000000707007c0c */ /* 0x000fc6000bf06270 */
[----:B------:R3:W-:Y:S10]  /*0310*/  STG.E desc[UR4][R8.64], R11 ;  /* 0x0000000b08007986 */ /* 0x0007f4000c101904 */
[----:B------:R-:W-:Y:S05]  /*0320*/  @!P0 BRA `(.L_x_30) ;  /* 0xfffffffc00708947 */ /* 0x000fea000383ffff */
[----:B------:R-:W-:Y:S05]  /*0330*/  EXIT ;  /* 0x000000000000794d */ /* 0x000fea0003800000 */
.L_x_31:
        /* <DEDUP_REMOVED lines=12> */
.L_x_78:


//--------------------- .text._Z14OmgLog2_kerneliPKfPf --------------------------
	.section	.text._Z14OmgLog2_kerneliPKfPf,"ax",@progbits
	.align	128
        .global         _Z14OmgLog2_kerneliPKfPf
        .type           _Z14OmgLog2_kerneliPKfPf,@function
        .size           _Z14OmgLog2_kerneliPKfPf,(.L_x_79 - _Z14OmgLog2_kerneliPKfPf)
        .other          _Z14OmgLog2_kerneliPKfPf,@"STO_CUDA_ENTRY STV_DEFAULT"
_Z14OmgLog2_kerneliPKfPf:
.text._Z14OmgLog2_kerneliPKfPf:
        /* <DEDUP_REMOVED lines=15> */
.L_x_32:
[----:B0-----:R-:W-:Y:S01]  /*00f0*/  R2UR UR4, R12 ;  /* 0x000000000c0472ca */ /* 0x001fe200000e0000 */
[----:B-1-3--:R-:W-:Y:S01]  /*0100*/  IMAD.WIDE R8, R7, 0x4, R2 ;  /* 0x0000000407087825 */ /* 0x00afe200078e0202 */
[----:B------:R-:W-:-:S13]  /*0110*/  R2UR UR5, R13 ;  /* 0x000000000d0572ca */ /* 0x000fda00000e0000 */
[----:B------:R0:W3:Y:S01]  /*0120*/  LDG.E R6, desc[UR4][R8.64] ;  /* 0x0000000408067981 */ /* 0x0000e2000c1e1900 */
[----:B------:R-:W-:Y:S01]  /*0130*/  HFMA2 R15, -RZ, RZ, 1.443359375, -0.2030029296875 ;  /* 0x3dc6b27fff0f7431 */ /* 0x000fe200000001ff */
        /* <DEDUP_REMOVED lines=11> */
[----:B------:R-:W-:-:S04]  /*01f0*/  FFMA R15, R10, R15, -0.16845393180847167969 ;  /* 0xbe2c7f300a0f7423 */ /* 0x000fc8000000000f */
[----:B------:R-:W-:-:S04]  /*0200*/  FFMA R15, R10, R15, 0.1716887056827545166 ;  /* 0x3e2fcf2a0a0f7423 */ /* 0x000fc8000000000f */
[----:B------:R-:W-:-:S04]  /*0210*/  FFMA R15, R10, R15, -0.17900948226451873779 ;  /* 0xbe374e430a0f7423 */ /* 0x000fc8000000000f */
[----:B------:R-:W-:-:S04]  /*0220*/  FFMA R15, R10, R15, 0.20512372255325317383 ;  /* 0x3e520bf40a0f7423 */ /* 0x000fc8000000000f */
[----:B------:R-:W-:-:S04]  /*0230*/  FFMA R15, R10, R15, -0.24046532809734344482 ;  /* 0xbe763c8b0a0f7423 */ /* 0x000fc8000000000f */
[----:B------:R-:W-:-:S04]  /*0240*/  FFMA R15, R10, R15, 0.28857114911079406738 ;  /* 0x3e93bf990a0f7423 */ /* 0x000fc8000000000f */
[----:B------:R-:W-:-:S04]  /*0250*/  FFMA R15, R10, R15, -0.36067417263984680176 ;  /* 0xbeb8aa490a0f7423 */ /* 0x000fc8000000000f */
[----:B------:R-:W-:-:S04]  /*0260*/  FFMA R15, R10, R15, 0.48089820146560668945 ;  /* 0x3ef6384a0a0f7423 */ /* 0x000fc8000000000f */
[----:B------:R-:W-:-:S04]  /*0270*/  FFMA R15, R10, R15, -0.72134751081466674805 ;  /* 0xbf38aa3b0a0f7423 */ /* 0x000fc8000000000f */
[----:B------:R-:W-:-:S04]  /*0280*/  FMUL R15, R10, R15 ;  /* 0x0000000f0a0f7220 */ /* 0x000fc80000400000 */
[----:B------:R-:W-:-:S04]  /*0290*/  FMUL R15, R10, R15 ;  /* 0x0000000f0a0f7220 */ /* 0x000fc80000400000 */
[----:B------:R-:W-:-:S04]  /*02a0*/  FFMA R15, R10, 1.4426950216293334961, R15 ;  /* 0x3fb8aa3b0a0f7823 */ /* 0x000fc8000000000f */
[----:B------:R-:W-:Y:S01]  /*02b0*/  FADD R15, R8, R15 ;  /* 0x0000000f080f7221 */ /* 0x000fe20000000000 */
[C---:B------:R-:W-:Y:S01]  /*02c0*/  @P0 FFMA R15, R6.reuse, R9, +INF ;  /* 0x7f800000060f0423 */ /* 0x040fe20000000009 */
[----:B------:R-:W-:Y:S01]  /*02d0*/  FSETP.NEU.AND P0, PT, R6, RZ, PT ;  /* 0x000000ff0600720b */ /* 0x000fe20003f0d000 */
[----:B--2---:R-:W-:Y:S01]  /*02e0*/  IMAD.WIDE R8, R7, 0x4, R4 ;  /* 0x0000000407087825 */ /* 0x004fe200078e0204 */
[----:B------:R-:W-:Y:S02]  /*02f0*/  IADD3 R7, PT, PT, R0, R7, RZ ;  /* 0x0000000700077210 */ /* 0x000fe40007ffe0ff */
[----:B------:R-:W-:Y:S02]  /*0300*/  FSEL R15, R15, -INF , P0 ;  /* 0xff8000000f0f7808 */ /* 0x000fe40000000000 */
[----:B------:R-:W-:-:S03]  /*0310*/  ISETP.GE.AND P0, PT, R7, UR7, PT ;  /* 0x0000000707007c0c */ /* 0x000fc6000bf06270 */
[----:B------:R3:W-:Y:S10]  /*0320*/  STG.E desc[UR4][R8.64], R15 ;  /* 0x0000000f08007986 */ /* 0x0007f4000c101904 */
[----:B------:R-:W-:Y:S05]  /*0330*/  @!P0 BRA `(.L_x_32) ;  /* 0xfffffffc006c8947 */ /* 0x000fea000383ffff */
[----:B------:R-:W-:Y:S05]  /*0340*/  EXIT ;  /* 0x000000000000794d */ /* 0x000fea0003800000 */
.L_x_33:
        /* <DEDUP_REMOVED lines=11> */
.L_x_79:


//--------------------- .text._Z13OmgLog_kerneliPKfPf --------------------------
	.section	.text._Z13OmgLog_kerneliPKfPf,"ax",@progbits
	.align	128
        .global         _Z13OmgLog_kerneliPKfPf
        .type           _Z13OmgLog_kerneliPKfPf,@function
        .size           _Z13OmgLog_kerneliPKfPf,(.L_x_80 - _Z13OmgLog_kerneliPKfPf)
        .other          _Z13OmgLog_kerneliPKfPf,@"STO_CUDA_ENTRY STV_DEFAULT"
_Z13OmgLog_kerneliPKfPf:
.text._Z13OmgLog_kerneliPKfPf:
        /* <DEDUP_REMOVED lines=15> */
.L_x_34:
        /* <DEDUP_REMOVED lines=36> */
.L_x_35:
        /* <DEDUP_REMOVED lines=13> */
.L_x_80:


//--------------------- .text._Z13OmgCot_kerneliPKfPf --------------------------
	.section	.text._Z13OmgCot_kerneliPKfPf,"ax",@progbits
	.align	128
        .global         _Z13OmgCot_kerneliPKfPf
        .type           _Z13OmgCot_kerneliPKfPf,@function
        .size           _Z13OmgCot_kerneliPKfPf,(.L_x_71 - _Z13OmgCot_kerneliPKfPf)
        .other          _Z13OmgCot_kerneliPKfPf,@"STO_CUDA_ENTRY STV_DEFAULT"
_Z13OmgCot_kerneliPKfPf:
.text._Z13OmgCot_kerneliPKfPf:
        /* <DEDUP_REMOVED lines=12> */
[----:B------:R-:W0:Y:S02]  /*00c0*/  LDCU.64 UR6, c[0x0][0x358] ;  /* 0x00006b00ff0677ac */ /* 0x000e240008000a00 */
.L_x_44:
[----:B-1----:R-:W1:Y:S01]  /*00d0*/  LDC.64 R8, c[0x0][0x388] ;  /* 0x0000e200ff087b82 */ /* 0x002e620000000a00 */
[----:B------:R-:W2:Y:S01]  /*00e0*/  LDCU UR4, c[0x0][0x380] ;  /* 0x00007000ff0477ac */ /* 0x000ea20008000800 */
[----:B-1----:R-:W-:-:S05]  /*00f0*/  IMAD.WIDE R8, R4, 0x4, R8 ;  /* 0x0000000404087825 */ /* 0x002fca00078e0208 */
[----:B0-----:R-:W3:Y:S01]  /*0100*/  LDG.E R0, desc[UR6][R8.64] ;  /* 0x0000000608007981 */ /* 0x001ee2000c1e1900 */
[--C-:B------:R-:W-:Y:S01]  /*0110*/  IMAD.MOV.U32 R6, RZ, RZ, R4.reuse ;  /* 0x000000ffff067224 */ /* 0x100fe200078e0004 */
[----:B------:R-:W-:Y:S01]  /*0120*/  BSSY.RECONVERGENT B0, `(.L_x_36) ;  /* 0x000006c000007945 */ /* 0x000fe20003800200 */
[----:B------:R-:W-:-:S05]  /*0130*/  IMAD.IADD R4, R3, 0x1, R4 ;  /* 0x0000000103047824 */ /* 0x000fca00078e0204 */
[----:B--2---:R-:W-:-:S04]  /*0140*/  ISETP.GE.AND P1, PT, R4, UR4, PT ;  /* 0x0000000404007c0c */ /* 0x004fc8000bf26270 */
[----:B------:R-:W-:Y:S01]  /*0150*/  P2R R17, PR, RZ, 0x2 ;  /* 0x00000002ff117803 */ /* 0x000fe20000000000 */
[C---:B---3--:R-:W-:Y:S01]  /*0160*/  FMUL R2, R0.reuse, 0.63661974668502807617 ;  /* 0x3f22f98300027820 */ /* 0x048fe20000400000 */
[----:B------:R-:W-:-:S05]  /*0170*/  FSETP.GE.AND P0, PT, |R0|, 105615, PT ;  /* 0x47ce47800000780b */ /* 0x000fca0003f06200 */
[----:B------:R-:W0:Y:S02]  /*0180*/  F2I.NTZ R2, R2 ;  /* 0x0000000200027305 */ /* 0x000e240000203100 */
[----:B0-----:R-:W-:-:S05]  /*0190*/  I2FP.F32.S32 R7, R2 ;  /* 0x0000000200077245 */ /* 0x001fca0000201400 */
[----:B------:R-:W-:-:S04]  /*01a0*/  FFMA R10, R7, -1.5707962512969970703, R0 ;  /* 0xbfc90fda070a7823 */ /* 0x000fc80000000000 */
[----:B------:R-:W-:-:S04]  /*01b0*/  FFMA R10, R7, -7.5497894158615963534e-08, R10 ;  /* 0xb3a22168070a7823 */ /* 0x000fc8000000000a */
[----:B------:R-:W-:Y:S01]  /*01c0*/  FFMA R7, R7, -5.3903029534742383927e-15, R10 ;  /* 0xa7c234c507077823 */ /* 0x000fe2000000000a */
[----:B------:R-:W-:Y:S06]  /*01d0*/  @!P0 BRA `(.L_x_37) ;  /* 0x0000000400808947 */ /* 0x000fec0003800000 */
[----:B------:R-:W-:-:S13]  /*01e0*/  FSETP.NEU.AND P0, PT, |R0|, +INF , PT ;  /* 0x7f8000000000780b */ /* 0x000fda0003f0d200 */
[----:B------:R-:W-:Y:S01]  /*01f0*/  @!P0 FMUL R7, RZ, R0 ;  /* 0x00000000ff078220 */ /* 0x000fe20000400000 */
[----:B------:R-:W-:Y:S01]  /*0200*/  @!P0 IMAD.MOV.U32 R2, RZ, RZ, RZ ;  /* 0x000000ffff028224 */ /* 0x000fe200078e00ff */
[----:B------:R-:W-:Y:S06]  /*0210*/  @!P0 BRA `(.L_x_37) ;  /* 0x0000000400708947 */ /* 0x000fec0003800000 */
[----:B------:R-:W-:Y:S02]  /*0220*/  IMAD.SHL.U32 R7, R0, 0x100, RZ ;  /* 0x0000010000077824 */ /* 0x000fe400078e00ff */
[----:B------:R-:W-:Y:S02]  /*0230*/  HFMA2 R18, -RZ, RZ, 0, 0 ;  /* 0x00000000ff127431 */ /* 0x000fe400000001ff */
[----:B------:R-:W-:Y:S01]  /*0240*/  IMAD.MOV.U32 R2, RZ, RZ, RZ ;  /* 0x000000ffff027224 */ /* 0x000fe200078e00ff */
[----:B------:R-:W0:Y:S01]  /*0250*/  LDCU.64 UR8, c[0x4][URZ] ;  /* 0x01000000ff0877ac */ /* 0x000e220008000a00 */
[----:B------:R-:W-:Y:S01]  /*0260*/  LOP3.LUT R19, R7, 0x80000000, RZ, 0xfc, !PT ;  /* 0x8000000007137812 */ /* 0x000fe200078efcff */
[----:B------:R-:W-:Y:S01]  /*0270*/  UMOV UR5, URZ ;  /* 0x000000ff00057c82 */ /* 0x000fe20008000000 */
[----:B------:R-:W-:-:S05]  /*0280*/  UMOV UR4, URZ ;  /* 0x000000ff00047c82 */ /* 0x000fca0008000000 */
.L_x_38:
[----:B0-----:R-:W-:Y:S02]  /*0290*/  IMAD.U32 R10, RZ, RZ, UR8 ;  /* 0x00000008ff0a7e24 */ /* 0x001fe4000f8e00ff */
[----:B------:R-:W-:-:S05]  /*02a0*/  IMAD.U32 R11, RZ, RZ, UR9 ;  /* 0x00000009ff0b7e24 */ /* 0x000fca000f8e00ff */
[----:B------:R-:W2:Y:S01]  /*02b0*/  LDG.E.CONSTANT R8, desc[UR6][R10.64] ;  /* 0x000000060a087981 */ /* 0x000ea2000c1e9900 */
[----:B------:R-:W-:Y:S01]  /*02c0*/  UIADD3 UR4, UPT, UPT, UR4, 0x1, URZ ;  /* 0x0000000104047890 */ /* 0x000fe2000fffe0ff */
[C---:B------:R-:W-:Y:S01]  /*02d0*/  ISETP.EQ.AND P0, PT, R18.reuse, RZ, PT ;  /* 0x000000ff1200720c */ /* 0x040fe20003f02270 */
[----:B------:R-:W-:Y:S01]  /*02e0*/  UIADD3 UR8, UP1, UPT, UR8, 0x4, URZ ;  /* 0x0000000408087890 */ /* 0x000fe2000ff3e0ff */
[C---:B------:R-:W-:Y:S01]  /*02f0*/  ISETP.EQ.AND P1, PT, R18.reuse, 0x4, PT ;  /* 0x000000041200780c */ /* 0x040fe20003f22270 */
[----:B------:R-:W-:Y:S01]  /*0300*/  UISETP.NE.AND UP0, UPT, UR4, 0x6, UPT ;  /* 0x000000060400788c */ /* 0x000fe2000bf05270 */
[C---:B------:R-:W-:Y:S01]  /*0310*/  ISETP.EQ.AND P3, PT, R18.reuse, 0xc, PT ;  /* 0x0000000c1200780c */ /* 0x040fe20003f62270 */
[----:B------:R-:W-:Y:S01]  /*0320*/  UIADD3.X UR9, UPT, UPT, URZ, UR9, URZ, UP1, !UPT ;  /* 0x00000009ff097290 */ /* 0x000fe20008ffe4ff */
[C---:B------:R-:W-:Y:S02]  /*0330*/  ISETP.EQ.AND P4, PT, R18.reuse, 0x10, PT ;  /* 0x000000101200780c */ /* 0x040fe40003f82270 */
[----:B------:R-:W-:Y:S01]  /*0340*/  ISETP.EQ.AND P5, PT, R18, 0x14, PT ;  /* 0x000000141200780c */ /* 0x000fe20003fa2270 */
[----:B--2---:R-:W-:-:S03]  /*0350*/  IMAD.WIDE.U32 R8, R8, R19, RZ ;  /* 0x0000001308087225 */ /* 0x004fc600078e00ff */
[----:B------:R-:W-:-:S04]  /*0360*/  IADD3 R7, P2, PT, R8, R2, RZ ;  /* 0x0000000208077210 */ /* 0x000fc80007f5e0ff */
[----:B------:R-:W-:Y:S01]  /*0370*/  IADD3.X R2, PT, PT, R9, UR5, RZ, P2, !PT ;  /* 0x0000000509027c10 */ /* 0x000fe200097fe4ff */
[--C-:B------:R-:W-:Y:S01]  /*0380*/  @P0 IMAD.MOV.U32 R5, RZ, RZ, R7.reuse ;  /* 0x000000ffff050224 */ /* 0x100fe200078e0007 */
[C---:B------:R-:W-:Y:S01]  /*0390*/  ISETP.EQ.AND P2, PT, R18.reuse, 0x8, PT ;  /* 0x000000081200780c */ /* 0x040fe20003f42270 */
[--C-:B------:R-:W-:Y:S01]  /*03a0*/  @P1 IMAD.MOV.U32 R16, RZ, RZ, R7.reuse ;  /* 0x000000ffff101224 */ /* 0x100fe200078e0007 */
[----:B------:R-:W-:Y:S01]  /*03b0*/  @P3 MOV R14, R7 ;  /* 0x00000007000e3202 */ /* 0x000fe20000000f00 */
[--C-:B------:R-:W-:Y:S02]  /*03c0*/  @P4 IMAD.MOV.U32 R15, RZ, RZ, R7.reuse ;  /* 0x000000ffff0f4224 */ /* 0x100fe400078e0007 */
[----:B------:R-:W-:Y:S02]  /*03d0*/  @P5 IMAD.MOV.U32 R12, RZ, RZ, R7 ;  /* 0x000000ffff0c5224 */ /* 0x000fe400078e0007 */
[----:B------:R-:W-:-:S06]  /*03e0*/  VIADD R18, R18, 0x4 ;  /* 0x0000000412127836 */ /* 0x000fcc0000000000 */
[----:B------:R-:W-:Y:S01]  /*03f0*/  @P2 IMAD.MOV.U32 R13, RZ, RZ, R7 ;  /* 0x000000ffff0d2224 */ /* 0x000fe200078e0007 */
[----:B------:R-:W-:Y:S06]  /*0400*/  BRA.U UP0, `(.L_x_38) ;  /* 0xfffffffd00a07547 */ /* 0x000fec000b83ffff */
[----:B------:R-:W-:Y:S01]  /*0410*/  SHF.R.U32.HI R7, RZ, 0x17, R0 ;  /* 0x00000017ff077819 */ /* 0x000fe20000011600 */
[----:B------:R-:W-:Y:S03]  /*0420*/  BSSY.RECONVERGENT B1, `(.L_x_39) ;  /* 0x0000029000017945 */ /* 0x000fe60003800200 */
[C---:B------:R-:W-:Y:S02]  /*0430*/  LOP3.LUT R8, R7.reuse, 0xe0, RZ, 0xc0, !PT ;  /* 0x000000e007087812 */ /* 0x040fe400078ec0ff */
[----:B------:R-:W-:-:S03]  /*0440*/  LOP3.LUT P6, RZ, R7, 0x1f, RZ, 0xc0, !PT ;  /* 0x0000001f07ff7812 */ /* 0x000fc600078cc0ff */
[----:B------:R-:W-:-:S05]  /*0450*/  VIADD R8, R8, 0xffffff80 ;  /* 0xffffff8008087836 */ /* 0x000fca0000000000 */
[----:B------:R-:W-:-:S05]  /*0460*/  SHF.R.U32.HI R8, RZ, 0x5, R8 ;  /* 0x00000005ff087819 */ /* 0x000fca0000011608 */
[----:B------:R-:W-:-:S05]  /*0470*/  IMAD.U32 R10, R8, -0x4, RZ ;  /* 0xfffffffc080a7824 */ /* 0x000fca00078e00ff */
[C---:B------:R-:W-:Y:S02]  /*0480*/  ISETP.EQ.AND P3, PT, R10.reuse, -0x18, PT ;  /* 0xffffffe80a00780c */ /* 0x040fe40003f62270 */
[C---:B------:R-:W-:Y:S02]  /*0490*/  ISETP.EQ.AND P4, PT, R10.reuse, -0x14, PT ;  /* 0xffffffec0a00780c */ /* 0x040fe40003f82270 */
[C---:B------:R-:W-:Y:S02]  /*04a0*/  ISETP.EQ.AND P0, PT, R10.reuse, -0x10, PT ;  /* 0xfffffff00a00780c */ /* 0x040fe40003f02270 */
[C---:B------:R-:W-:Y:S02]  /*04b0*/  ISETP.EQ.AND P1, PT, R10.reuse, -0xc, PT ;  /* 0xfffffff40a00780c */ /* 0x040fe40003f22270 */
[C---:B------:R-:W-:Y:S02]  /*04c0*/  ISETP.EQ.AND P2, PT, R10.reuse, -0x8, PT ;  /* 0xfffffff80a00780c */ /* 0x040fe40003f42270 */
[----:B------:R-:W-:-:S03]  /*04d0*/  ISETP.EQ.AND P5, PT, R10, 0x4, PT ;  /* 0x000000040a00780c */ /* 0x000fc60003fa2270 */
[----:B------:R-:W-:Y:S02]  /*04e0*/  @P3 MOV R8, R5 ;  /* 0x0000000500083202 */ /* 0x000fe40000000f00 */
[----:B------:R-:W-:Y:S01]  /*04f0*/  @P4 IMAD.MOV.U32 R9, RZ, RZ, R5 ;  /* 0x000000ffff094224 */ /* 0x000fe200078e0005 */
[C---:B------:R-:W-:Y:S01]  /*0500*/  ISETP.EQ.AND P3, PT, R10.reuse, -0x4, PT ;  /* 0xfffffffc0a00780c */ /* 0x040fe20003f62270 */
[--C-:B------:R-:W-:Y:S01]  /*0510*/  @P4 IMAD.MOV.U32 R8, RZ, RZ, R16.reuse ;  /* 0x000000ffff084224 */ /* 0x100fe200078e0010 */
[----:B------:R-:W-:Y:S01]  /*0520*/  ISETP.EQ.AND P4, PT, R10, RZ, PT ;  /* 0x000000ff0a00720c */ /* 0x000fe20003f82270 */
[----:B------:R-:W-:Y:S01]  /*0530*/  @P0 IMAD.MOV.U32 R8, RZ, RZ, R13 ;  /* 0x000000ffff080224 */ /* 0x000fe200078e000d */
[----:B------:R-:W-:Y:S01]  /*0540*/  @P1 MOV R8, R14 ;  /* 0x0000000e00081202 */ /* 0x000fe20000000f00 */
[----:B------:R-:W-:Y:S02]  /*0550*/  @P2 IMAD.MOV.U32 R8, RZ, RZ, R15 ;  /* 0x000000ffff082224 */ /* 0x000fe400078e000f */
[----:B------:R-:W-:-:S02]  /*0560*/  @P0 IMAD.MOV.U32 R9, RZ, RZ, R16 ;  /* 0x000000ffff090224 */ /* 0x000fc400078e0010 */
[----:B------:R-:W-:Y:S02]  /*0570*/  @P1 IMAD.MOV.U32 R9, RZ, RZ, R13 ;  /* 0x000000ffff091224 */ /* 0x000fe400078e000d */
[----:B------:R-:W-:Y:S02]  /*0580*/  @P2 IMAD.MOV.U32 R9, RZ, RZ, R14 ;  /* 0x000000ffff092224 */ /* 0x000fe400078e000e */
[----:B------:R-:W-:Y:S02]  /*0590*/  @P3 IMAD.MOV.U32 R8, RZ, RZ, R12 ;  /* 0x000000ffff083224 */ /* 0x000fe400078e000c */
[--C-:B------:R-:W-:Y:S02]  /*05a0*/  @P4 IMAD.MOV.U32 R8, RZ, RZ, R2.reuse ;  /* 0x000000ffff084224 */ /* 0x100fe400078e0002 */
[----:B------:R-:W-:Y:S01]  /*05b0*/  @P3 IMAD.MOV.U32 R9, RZ, RZ, R15 ;  /* 0x000000ffff093224 */ /* 0x000fe200078e000f */
[----:B------:R-:W-:Y:S01]  /*05c0*/  @P4 MOV R9, R12 ;  /* 0x0000000c00094202 */ /* 0x000fe20000000f00 */
[----:B------:R-:W-:-:S02]  /*05d0*/  @P5 IMAD.MOV.U32 R9, RZ, RZ, R2 ;  /* 0x000000ffff095224 */ /* 0x000fc400078e0002 */
[----:B------:R-:W-:Y:S01]  /*05e0*/  IMAD.MOV.U32 R18, RZ, RZ, R8 ;  /* 0x000000ffff127224 */ /* 0x000fe200078e0008 */
[----:B------:R-:W-:Y:S06]  /*05f0*/  @!P6 BRA `(.L_x_40) ;  /* 0x00000000002ce947 */ /* 0x000fec0003800000 */
[----:B------:R-:W-:Y:S01]  /*0600*/  @P0 IMAD.MOV.U32 R8, RZ, RZ, R5 ;  /* 0x000000ffff080224 */ /* 0x000fe200078e0005 */
[----:B------:R-:W-:Y:S02]  /*0610*/  ISETP.EQ.AND P0, PT, R10, 0x8, PT ;  /* 0x000000080a00780c */ /* 0x000fe40003f02270 */
[----:B------:R-:W-:Y:S01]  /*0620*/  @P1 MOV R8, R16 ;  /* 0x0000001000081202 */ /* 0x000fe20000000f00 */
[----:B------:R-:W-:Y:S01]  /*0630*/  @P2 IMAD.MOV.U32 R8, RZ, RZ, R13 ;  /* 0x000000ffff082224 */ /* 0x000fe200078e000d */
[----:B------:R-:W-:Y:S01]  /*0640*/  LOP3.LUT R7, R7, 0x1f, RZ, 0xc0, !PT ;  /* 0x0000001f07077812 */ /* 0x000fe200078ec0ff */
[----:B------:R-:W-:Y:S02]  /*0650*/  @P3 IMAD.MOV.U32 R8, RZ, RZ, R14 ;  /* 0x000000ffff083224 */ /* 0x000fe400078e000e */
[----:B------:R-:W-:Y:S01]  /*0660*/  @P4 IMAD.MOV.U32 R8, RZ, RZ, R15 ;  /* 0x000000ffff084224 */ /* 0x000fe200078e000f */
[----:B------:R-:W-:Y:S01]  /*0670*/  SHF.L.W.U32.HI R18, R9, R7, R18 ;  /* 0x0000000709127219 */ /* 0x000fe20000010e12 */
[----:B------:R-:W-:-:S04]  /*0680*/  @P5 IMAD.MOV.U32 R8, RZ, RZ, R12 ;  /* 0x000000ffff085224 */ /* 0x000fc800078e000c */
[----:B------:R-:W-:-:S04]  /*0690*/  @P0 MOV R8, R2 ;  /* 0x0000000200080202 */ /* 0x000fc80000000f00 */
[----:B------:R-:W-:-:S07]  /*06a0*/  SHF.L.W.U32.HI R9, R8, R7, R9 ;  /* 0x0000000708097219 */ /* 0x000fce0000010e09 */
.L_x_40:
[----:B------:R-:W-:Y:S05]  /*06b0*/  BSYNC.RECONVERGENT B1 ;  /* 0x0000000000017941 */ /* 0x000fea0003800200 */
.L_x_39:
[C---:B------:R-:W-:Y:S01]  /*06c0*/  SHF.L.W.U32.HI R7, R9.reuse, 0x2, R18 ;  /* 0x0000000209077819 */ /* 0x040fe20000010e12 */
[----:B------:R-:W-:Y:S01]  /*06d0*/  IMAD.SHL.U32 R9, R9, 0x4, RZ ;  /* 0x0000000409097824 */ /* 0x000fe200078e00ff */
[----:B------:R-:W-:Y:S01]  /*06e0*/  UMOV UR4, 0x54442d19 ;  /* 0x54442d1900047882 */ /* 0x000fe20000000000 */
[----:B------:R-:W-:Y:S01]  /*06f0*/  UMOV UR5, 0x3bf921fb ;  /* 0x3bf921fb00057882 */ /* 0x000fe20000000000 */
[----:B------:R-:W-:Y:S02]  /*0700*/  SHF.R.S32.HI R2, RZ, 0x1f, R7 ;  /* 0x0000001fff027819 */ /* 0x000fe40000011407 */
[----:B------:R-:W-:Y:S02]  /*0710*/  ISETP.GE.AND P0, PT, R0, RZ, PT ;  /* 0x000000ff0000720c */ /* 0x000fe40003f06270 */
[C---:B------:R-:W-:Y:S02]  /*0720*/  LOP3.LUT R8, R2.reuse, R9, RZ, 0x3c, !PT ;  /* 0x0000000902087212 */ /* 0x040fe400078e3cff */
[----:B------:R-:W-:-:S02]  /*0730*/  LOP3.LUT R9, R2, R7, RZ, 0x3c, !PT ;  /* 0x0000000702097212 */ /* 0x000fc400078e3cff */
[----:B------:R-:W-:Y:S02]  /*0740*/  SHF.R.U32.HI R2, RZ, 0x1e, R18 ;  /* 0x0000001eff027819 */ /* 0x000fe40000011612 */
[C---:B------:R-:W-:Y:S02]  /*0750*/  LOP3.LUT R0, R7.reuse, R0, RZ, 0x3c, !PT ;  /* 0x0000000007007212 */ /* 0x040fe400078e3cff */
[----:B------:R-:W0:Y:S01]  /*0760*/  I2F.F64.S64 R8, R8 ;  /* 0x0000000800087312 */ /* 0x000e220000301c00 */
[----:B------:R-:W-:Y:S02]  /*0770*/  LEA.HI R2, R7, R2, RZ, 0x1 ;  /* 0x0000000207027211 */ /* 0x000fe400078f08ff */
[----:B------:R-:W-:-:S03]  /*0780*/  ISETP.GE.AND P1, PT, R0, RZ, PT ;  /* 0x000000ff0000720c */ /* 0x000fc60003f26270 */
[----:B------:R-:W-:-:S04]  /*0790*/  IMAD.MOV R0, RZ, RZ, -R2 ;  /* 0x000000ffff007224 */ /* 0x000fc800078e0a02 */
[----:B------:R-:W-:Y:S01]  /*07a0*/  @!P0 IMAD.MOV.U32 R2, RZ, RZ, R0 ;  /* 0x000000ffff028224 */ /* 0x000fe200078e0000 */
[----:B0-----:R-:W-:-:S10]  /*07b0*/  DMUL R10, R8, UR4 ;  /* 0x00000004080a7c28 */ /* 0x001fd40008000000 */
[----:B------:R-:W0:Y:S02]  /*07c0*/  F2F.F32.F64 R10, R10 ;  /* 0x0000000a000a7310 */ /* 0x000e240000301000 */
[----:B0-----:R-:W-:-:S07]  /*07d0*/  FSEL R7, -R10, R10, !P1 ;  /* 0x0000000a0a077208 */ /* 0x001fce0004800100 */
.L_x_37:
[----:B------:R-:W-:Y:S05]  /*07e0*/  BSYNC.RECONVERGENT B0 ;  /* 0x0000000000007941 */ /* 0x000fea0003800200 */
.L_x_36:
[----:B------:R-:W-:Y:S01]  /*07f0*/  IMAD.MOV.U32 R8, RZ, RZ, R7 ;  /* 0x000000ffff087224 */ /* 0x000fe200078e0007 */
[----:B------:R-:W-:Y:S01]  /*0800*/  MOV R7, 0x3c190000 ;  /* 0x3c19000000077802 */ /* 0x000fe20000000f00 */
[----:B------:R-:W-:Y:S01]  /*0810*/  BSSY.RECONVERGENT B0, `(.L_x_41) ;  /* 0x000001a000007945 */ /* 0x000fe20003800200 */
[----:B------:R-:W-:Y:S01]  /*0820*/  LOP3.LUT R2, R2, 0x1, RZ, 0xc0, !PT ;  /* 0x0000000102027812 */ /* 0x000fe200078ec0ff */
[C---:B------:R-:W-:Y:S01]  /*0830*/  FMUL R0, R8.reuse, R8 ;  /* 0x0000000808007220 */ /* 0x040fe20000400000 */
[----:B------:R-:W-:Y:S02]  /*0840*/  FSETP.NEU.AND P0, PT, |R8|, 0.00049096695147454738617, PT ;  /* 0x3a00b43c0800780b */ /* 0x000fe40003f0d200 */
[----:B------:R-:W-:Y:S01]  /*0850*/  ISETP.NE.U32.AND P1, PT, R2, 0x1, PT ;  /* 0x000000010200780c */ /* 0x000fe20003f25070 */
[----:B------:R-:W-:-:S04]  /*0860*/  FFMA R7, R0, R7, 0.003265380859375 ;  /* 0x3b56000000077423 */ /* 0x000fc80000000007 */
[----:B------:R-:W-:-:S04]  /*0870*/  FFMA R7, R0, R7, 0.0242919921875 ;  /* 0x3cc7000000077423 */ /* 0x000fc80000000007 */
[----:B------:R-:W-:-:S04]  /*0880*/  FFMA R7, R0, R7, 0.053466796875 ;  /* 0x3d5b000000077423 */ /* 0x000fc80000000007 */
[----:B------:R-:W-:-:S04]  /*0890*/  FFMA R7, R0, R7, 0.13337790966033935547 ;  /* 0x3e08943800077423 */ /* 0x000fc80000000007 */
[C---:B------:R-:W-:Y:S01]  /*08a0*/  FFMA R7, R0.reuse, R7, 0.33333230018615722656 ;  /* 0x3eaaaa8800077423 */ /* 0x040fe20000000007 */
[----:B------:R-:W-:-:S04]  /*08b0*/  FMUL R0, R0, R8 ;  /* 0x0000000800007220 */ /* 0x000fc80000400000 */
[----:B------:R-:W-:-:S06]  /*08c0*/  @P0 FFMA R8, R7, R0, R8 ;  /* 0x0000000007080223 */ /* 0x000fcc0000000008 */
[----:B------:R-:W0:Y:S02]  /*08d0*/  @!P1 MUFU.RCP R8, -R8 ;  /* 0x8000000800089308 */ /* 0x000e240000001000 */
[----:B0-----:R-:W-:-:S05]  /*08e0*/  VIADD R0, R8, 0x1800000 ;  /* 0x0180000008007836 */ /* 0x001fca0000000000 */
[----:B------:R-:W-:-:S04]  /*08f0*/  LOP3.LUT R0, R0, 0x7f800000, RZ, 0xc0, !PT ;  /* 0x7f80000000007812 */ /* 0x000fc800078ec0ff */
[----:B------:R-:W-:-:S13]  /*0900*/  ISETP.GT.U32.AND P0, PT, R0, 0x1ffffff, PT ;  /* 0x01ffffff0000780c */ /* 0x000fda0003f04070 */
[----:B------:R-:W-:Y:S05]  /*0910*/  @P0 BRA `(.L_x_42) ;  /* 0x0000000000140947 */ /* 0x000fea0003800000 */
[----:B------:R-:W-:Y:S01]  /*0920*/  IMAD.MOV.U32 R0, RZ, RZ, R8 ;  /* 0x000000ffff007224 */ /* 0x000fe200078e0008 */
[----:B------:R-:W-:-:S07]  /*0930*/  MOV R8, 0x950 ;  /* 0x0000095000087802 */ /* 0x000fce0000000f00 */
[----:B------:R-:W-:Y:S05]  /*0940*/  CALL.REL.NOINC `($__internal_0_$__cuda_sm20_rcp_rn_f32_slowpath) ;  /* 0x0000000000347944 */ /* 0x000fea0003c00000 */
[----:B------:R-:W-:Y:S01]  /*0950*/  IMAD.MOV.U32 R11, RZ, RZ, R7 ;  /* 0x000000ffff0b7224 */ /* 0x000fe200078e0007 */
[----:B------:R-:W-:Y:S06]  /*0960*/  BRA `(.L_x_43) ;  /* 0x0000000000107947 */ /* 0x000fec0003800000 */
.L_x_42:
[----:B------:R-:W0:Y:S02]  /*0970*/  MUFU.RCP R11, R8 ;  /* 0x00000008000b7308 */ /* 0x000e240000001000 */
[----:B0-----:R-:W-:-:S04]  /*0980*/  FFMA R0, R8, R11, -1 ;  /* 0xbf80000008007423 */ /* 0x001fc8000000000b */
[----:B------:R-:W-:-:S04]  /*0990*/  FADD.FTZ R0, -R0, -RZ ;  /* 0x800000ff00007221 */ /* 0x000fc80000010100 */
[----:B------:R-:W-:-:S07]  /*09a0*/  FFMA R11, R11, R0, R11 ;  /* 0x000000000b0b7223 */ /* 0x000fce000000000b */
.L_x_43:
[----:B------:R-:W-:Y:S05]  /*09b0*/  BSYNC.RECONVERGENT B0 ;  /* 0x0000000000007941 */ /* 0x000fea0003800200 */
.L_x_41:
[----:B------:R-:W0:Y:S01]  /*09c0*/  LDC.64 R8, c[0x0][0x390] ;  /* 0x0000e400ff087b82 */ /* 0x000e220000000a00 */
[----:B------:R-:W-:Y:S01]  /*09d0*/  ISETP.NE.AND P0, PT, R17, RZ, PT ;  /* 0x000000ff1100720c */ /* 0x000fe20003f05270 */
[----:B0-----:R-:W-:-:S05]  /*09e0*/  IMAD.WIDE R6, R6, 0x4, R8 ;  /* 0x0000000406067825 */ /* 0x001fca00078e0208 */
[----:B------:R1:W-:Y:S07]  /*09f0*/  STG.E desc[UR6][R6.64], R11 ;  /* 0x0000000b06007986 */ /* 0x0003ee000c101906 */
[----:B------:R-:W-:Y:S05]  /*0a00*/  @!P0 BRA `(.L_x_44) ;  /* 0xfffffff400b08947 */ /* 0x000fea000383ffff */
[----:B------:R-:W-:Y:S05]  /*0a10*/  EXIT ;  /* 0x000000000000794d */ /* 0x000fea0003800000 */
        .weak           $__internal_0_$__cuda_sm20_rcp_rn_f32_slowpath
        .type           $__internal_0_$__cuda_sm20_rcp_rn_f32_slowpath,@function
        .size           $__internal_0_$__cuda_sm20_rcp_rn_f32_slowpath,(.L_x_71 - $__internal_0_$__cuda_sm20_rcp_rn_f32_slowpath)
$__internal_0_$__cuda_sm20_rcp_rn_f32_slowpath:
[----:B------:R-:W-:Y:S01]  /*0a20*/  IMAD.SHL.U32 R2, R0, 0x2, RZ ;  /* 0x0000000200027824 */ /* 0x000fe200078e00ff */
[----:B------:R-:W-:Y:S04]  /*0a30*/  BSSY.RECONVERGENT B1, `(.L_x_45) ;  /* 0x0000030000017945 */ /* 0x000fe80003800200 */
[----:B------:R-:W-:-:S04]  /*0a40*/  SHF.R.U32.HI R2, RZ, 0x18, R2 ;  /* 0x00000018ff027819 */ /* 0x000fc80000011602 */
[----:B------:R-:W-:-:S13]  /*0a50*/  ISETP.NE.U32.AND P0, PT, R2, RZ, PT ;  /* 0x000000ff0200720c */ /* 0x000fda0003f05070 */
[----:B------:R-:W-:Y:S05]  /*0a60*/  @P0 BRA `(.L_x_46) ;  /* 0x0000000000280947 */ /* 0x000fea0003800000 */
[----:B------:R-:W-:-:S04]  /*0a70*/  SHF.L.U32 R2, R0, 0x1, RZ ;  /* 0x0000000100027819 */ /* 0x000fc800000006ff */
[----:B------:R-:W-:-:S13]  /*0a80*/  ISETP.NE.AND P0, PT, R2, RZ, PT ;  /* 0x000000ff0200720c */ /* 0x000fda0003f05270 */
[----:B------:R-:W-:Y:S01]  /*0a90*/  @P0 FFMA R9, R0, 1.84467440737095516160e+19, RZ ;  /* 0x5f80000000090823 */ /* 0x000fe200000000ff */
[----:B------:R-:W-:Y:S08]  /*0aa0*/  @!P0 MUFU.RCP R7, R0 ;  /* 0x0000000000078308 */ /* 0x000ff00000001000 */
[----:B------:R-:W0:Y:S02]  /*0ab0*/  @P0 MUFU.RCP R2, R9 ;  /* 0x0000000900020308 */ /* 0x000e240000001000 */
[----:B0-----:R-:W-:-:S04]  /*0ac0*/  @P0 FFMA R10, R9, R2, -1 ;  /* 0xbf800000090a0423 */ /* 0x001fc80000000002 */
[----:B------:R-:W-:-:S04]  /*0ad0*/  @P0 FADD.FTZ R11, -R10, -RZ ;  /* 0x800000ff0a0b0221 */ /* 0x000fc80000010100 */
[----:B------:R-:W-:-:S04]  /*0ae0*/  @P0 FFMA R2, R2, R11, R2 ;  /* 0x0000000b02020223 */ /* 0x000fc80000000002 */
[----:B------:R-:W-:Y:S01]  /*0af0*/  @P0 FFMA R7, R2, 1.84467440737095516160e+19, RZ ;  /* 0x5f80000002070823 */ /* 0x000fe200000000ff */
[----:B------:R-:W-:Y:S06]  /*0b00*/  BRA `(.L_x_47) ;  /* 0x0000000000887947 */ /* 0x000fec0003800000 */
.L_x_46:
[----:B------:R-:W-:-:S05]  /*0b10*/  VIADD R19, R2, 0xffffff03 ;  /* 0xffffff0302137836 */ /* 0x000fca0000000000 */
[----:B------:R-:W-:-:S13]  /*0b20*/  ISETP.GT.U32.AND P0, PT, R19, 0x1, PT ;  /* 0x000000011300780c */ /* 0x000fda0003f04070 */
[----:B------:R-:W-:Y:S05]  /*0b30*/  @P0 BRA `(.L_x_48) ;  /* 0x0000000000780947 */ /* 0x000fea0003800000 */
[----:B------:R-:W-:Y:S01]  /*0b40*/  LOP3.LUT R7, R0, 0x7fffff, RZ, 0xc0, !PT ;  /* 0x007fffff00077812 */ /* 0x000fe200078ec0ff */
[----:B------:R-:W-:Y:S01]  /*0b50*/  IMAD.MOV.U32 R18, RZ, RZ, 0x3 ;  /* 0x00000003ff127424 */ /* 0x000fe200078e00ff */
[----:B------:R-:W-:Y:S02]  /*0b60*/  IADD3 R2, PT, PT, R2, -0xfc, RZ ;  /* 0xffffff0402027810 */ /* 0x000fe40007ffe0ff */
[----:B------:R-:W-:Y:S02]  /*0b70*/  LOP3.LUT R7, R7, 0x3f800000, RZ, 0xfc, !PT ;  /* 0x3f80000007077812 */ /* 0x000fe400078efcff */
[----:B------:R-:W-:Y:S02]  /*0b80*/  SHF.L.U32 R18, R18, R19, RZ ;  /* 0x0000001312127219 */ /* 0x000fe400000006ff */
[----:B------:R-:W0:Y:S02]  /*0b90*/  MUFU.RCP R10, R7 ;  /* 0x00000007000a7308 */ /* 0x000e240000001000 */
[----:B0-----:R-:W-:-:S04]  /*0ba0*/  FFMA R9, R7, R10, -1 ;  /* 0xbf80000007097423 */ /* 0x001fc8000000000a */
[----:B------:R-:W-:-:S04]  /*0bb0*/  FADD.FTZ R9, -R9, -RZ ;  /* 0x800000ff09097221 */ /* 0x000fc80000010100 */
[CCC-:B------:R-:W-:Y:S01]  /*0bc0*/  FFMA.RM R11, R10.reuse, R9.reuse, R10.reuse ;  /* 0x000000090a0b7223 */ /* 0x1c0fe2000000400a */
[----:B------:R-:W-:-:S04]  /*0bd0*/  FFMA.RP R10, R10, R9, R10 ;  /* 0x000000090a0a7223 */ /* 0x000fc8000000800a */
[C---:B------:R-:W-:Y:S02]  /*0be0*/  LOP3.LUT R9, R11.reuse, 0x7fffff, RZ, 0xc0, !PT ;  /* 0x007fffff0b097812 */ /* 0x040fe400078ec0ff */
[----:B------:R-:W-:Y:S02]  /*0bf0*/  FSETP.NEU.FTZ.AND P0, PT, R11, R10, PT ;  /* 0x0000000a0b00720b */ /* 0x000fe40003f1d000 */
[----:B------:R-:W-:Y:S02]  /*0c00*/  LOP3.LUT R9, R9, 0x800000, RZ, 0xfc, !PT ;  /* 0x0080000009097812 */ /* 0x000fe400078efcff */
[----:B------:R-:W-:Y:S02]  /*0c10*/  SEL R10, RZ, 0xffffffff, !P0 ;  /* 0xffffffffff0a7807 */ /* 0x000fe40004000000 */
[----:B------:R-:W-:-:S03]  /*0c20*/  LOP3.LUT R18, R18, R9, RZ, 0xc0, !PT ;  /* 0x0000000912127212 */ /* 0x000fc600078ec0ff */
[----:B------:R-:W-:Y:S01]  /*0c30*/  IMAD.MOV R10, RZ, RZ, -R10 ;  /* 0x000000ffff0a7224 */ /* 0x000fe200078e0a0a */
[----:B------:R-:W-:-:S04]  /*0c40*/  SHF.R.U32.HI R18, RZ, R19, R18 ;  /* 0x00000013ff127219 */ /* 0x000fc80000011612 */
[----:B------:R-:W-:Y:S02]  /*0c50*/  LOP3.LUT P1, RZ, R10, R19, R9, 0xf8, !PT ;  /* 0x000000130aff7212 */ /* 0x000fe4000782f809 */
[C---:B------:R-:W-:Y:S02]  /*0c60*/  LOP3.LUT P0, RZ, R18.reuse, 0x1, RZ, 0xc0, !PT ;  /* 0x0000000112ff7812 */ /* 0x040fe4000780c0ff */
[----:B------:R-:W-:-:S04]  /*0c70*/  LOP3.LUT P2, RZ, R18, 0x2, RZ, 0xc0, !PT ;  /* 0x0000000212ff7812 */ /* 0x000fc8000784c0ff */
[----:B------:R-:W-:Y:S02]  /*0c80*/  PLOP3.LUT P0, PT, P0, P1, P2, 0xe0, 0x0 ;  /* 0x000000000000781c */ /* 0x000fe40000703c20 */
[----:B------:R-:W-:Y:S02]  /*0c90*/  LOP3.LUT P1, RZ, R0, 0x7fffff, RZ, 0xc0, !PT ;  /* 0x007fffff00ff7812 */ /* 0x000fe4000782c0ff */
[----:B------:R-:W-:-:S05]  /*0ca0*/  SEL R7, RZ, 0x1, !P0 ;  /* 0x00000001ff077807 */ /* 0x000fca0004000000 */
[----:B------:R-:W-:-:S05]  /*0cb0*/  IMAD.MOV R7, RZ, RZ, -R7 ;  /* 0x000000ffff077224 */ /* 0x000fca00078e0a07 */
[----:B------:R-:W-:Y:S02]  /*0cc0*/  ISETP.GE.AND P0, PT, R7, RZ, PT ;  /* 0x000000ff0700720c */ /* 0x000fe40003f06270 */
[----:B------:R-:W-:-:S11]  /*0cd0*/  SHF.R.U32.HI R7, RZ, R2, R9 ;  /* 0x00000002ff077219 */ /* 0x000fd60000011609 */
[----:B------:R-:W-:-:S04]  /*0ce0*/  @!P0 VIADD R7, R7, 0x1 ;  /* 0x0000000107078836 */ /* 0x000fc80000000000 */
[----:B------:R-:W-:-:S05]  /*0cf0*/  @!P1 IMAD.SHL.U32 R7, R7, 0x2, RZ ;  /* 0x0000000207079824 */ /* 0x000fca00078e00ff */
[----:B------:R-:W-:Y:S01]  /*0d00*/  LOP3.LUT R7, R7, 0x80000000, R0, 0xf8, !PT ;  /* 0x8000000007077812 */ /* 0x000fe200078ef800 */
[----:B------:R-:W-:Y:S06]  /*0d10*/  BRA `(.L_x_47) ;  /* 0x0000000000047947 */ /* 0x000fec0003800000 */
.L_x_48:
[----:B------:R0:W1:Y:S02]  /*0d20*/  MUFU.RCP R7, R0 ;  /* 0x0000000000077308 */ /* 0x0000640000001000 */
.L_x_47:
[----:B------:R-:W-:Y:S05]  /*0d30*/  BSYNC.RECONVERGENT B1 ;  /* 0x0000000000017941 */ /* 0x000fea0003800200 */
.L_x_45:
[----:B------:R-:W-:-:S04]  /*0d40*/  IMAD.MOV.U32 R9, RZ, RZ, 0x0 ;  /* 0x00000000ff097424 */ /* 0x000fc800078e00ff */
[----:B01----:R-:W-:Y:S05]  /*0d50*/  RET.REL.NODEC R8 `(_Z13OmgCot_kerneliPKfPf) ;  /* 0xfffffff008a87950 */ /* 0x003fea0003c3ffff */
.L_x_49:
        /* <DEDUP_REMOVED lines=10> */
.L_x_71:


//--------------------- .text._Z13OmgTan_kerneliPKfPf --------------------------
	.section	.text._Z13OmgTan_kerneliPKfPf,"ax",@progbits
	.align	128
        .global         _Z13OmgTan_kerneliPKfPf
        .type           _Z13OmgTan_kerneliPKfPf,@function
        .size           _Z13OmgTan_kerneliPKfPf,(.L_x_82 - _Z13OmgTan_kerneliPKfPf)
        .other          _Z13OmgTan_kerneliPKfPf,@"STO_CUDA_ENTRY STV_DEFAULT"
_Z13OmgTan_kerneliPKfPf:
.text._Z13OmgTan_kerneliPKfPf:
        /* <DEDUP_REMOVED lines=13> */
.L_x_55:
[----:B------:R-:W1:Y:S02]  /*00d0*/  LDC.64 R4, c[0x0][0x388] ;  /* 0x0000e200ff047b82 */ /* 0x000e640000000a00 */
[----:B-1----:R-:W-:-:S06]  /*00e0*/  IMAD.WIDE R4, R3, 0x4, R4 ;  /* 0x0000000403047825 */ /* 0x002fcc00078e0204 */
[----:B0-----:R-:W2:Y:S01]  /*00f0*/  LDG.E R4, desc[UR6][R4.64] ;  /* 0x0000000604047981 */ /* 0x001ea2000c1e1900 */
[----:B------:R-:W-:Y:S01]  /*0100*/  BSSY.RECONVERGENT B0, `(.L_x_50) ;  /* 0x0000069000007945 */ /* 0x000fe20003800200 */
[C---:B--2---:R-:W-:Y:S01]  /*0110*/  FMUL R6, R4.reuse, 0.63661974668502807617 ;  /* 0x3f22f98304067820 */ /* 0x044fe20000400000 */
[----:B------:R-:W-:-:S03]  /*0120*/  FSETP.GE.AND P0, PT, |R4|, 105615, PT ;  /* 0x47ce47800400780b */ /* 0x000fc60003f06200 */
        /* <DEDUP_REMOVED lines=10> */
[----:B------:R-:W-:Y:S01]  /*01d0*/  IMAD.SHL.U32 R6, R4, 0x100, RZ ;  /* 0x0000010004067824 */ /* 0x000fe200078e00ff */
[----:B------:R-:W0:Y:S01]  /*01e0*/  LDCU.64 UR8, c[0x4][URZ] ;  /* 0x01000000ff0877ac */ /* 0x000e220008000a00 */
[----:B------:R-:W-:Y:S02]  /*01f0*/  IMAD.MOV.U32 R5, RZ, RZ, RZ ;  /* 0x000000ffff057224 */ /* 0x000fe400078e00ff */
[----:B------:R-:W-:Y:S01]  /*0200*/  IMAD.MOV.U32 R16, RZ, RZ, RZ ;  /* 0x000000ffff107224 */ /* 0x000fe200078e00ff */
[----:B------:R-:W-:Y:S01]  /*0210*/  LOP3.LUT R15, R6, 0x80000000, RZ, 0xfc, !PT ;  /* 0x80000000060f7812 */ /* 0x000fe200078efcff */
[----:B------:R-:W-:Y:S01]  /*0220*/  UMOV UR5, URZ ;  /* 0x000000ff00057c82 */ /* 0x000fe20008000000 */
[----:B------:R-:W-:-:S05]  /*0230*/  UMOV UR4, URZ ;  /* 0x000000ff00047c82 */ /* 0x000fca0008000000 */
.L_x_52:
[----:B0-----:R-:W-:Y:S01]  /*0240*/  MOV R8, UR8 ;  /* 0x0000000800087c02 */ /* 0x001fe20008000f00 */
        /* <DEDUP_REMOVED lines=10> */
[----:B------:R-:W-:-:S02]  /*02f0*/  ISETP.EQ.AND P4, PT, R16, 0x10, PT ;  /* 0x000000101000780c */ /* 0x000fc40003f82270 */
[C---:B------:R-:W-:Y:S02]  /*0300*/  ISETP.EQ.AND P5, PT, R16.reuse, 0x14, PT ;  /* 0x000000141000780c */ /* 0x040fe40003fa2270 */
[----:B------:R-:W-:Y:S01]  /*0310*/  IADD3 R16, PT, PT, R16, 0x4, RZ ;  /* 0x0000000410107810 */ /* 0x000fe20007ffe0ff */
[----:B--2---:R-:W-:-:S03]  /*0320*/  IMAD.WIDE.U32 R6, R6, R15, RZ ;  /* 0x0000000f06067225 */ /* 0x004fc600078e00ff */
[----:B------:R-:W-:-:S04]  /*0330*/  IADD3 R6, P6, PT, R6, R5, RZ ;  /* 0x0000000506067210 */ /* 0x000fc80007fde0ff */
[----:B------:R-:W-:Y:S01]  /*0340*/  IADD3.X R5, PT, PT, R7, UR5, RZ, P6, !PT ;  /* 0x0000000507057c10 */ /* 0x000fe2000b7fe4ff */
[--C-:B------:R-:W-:Y:S01]  /*0350*/  @P0 IMAD.MOV.U32 R2, RZ, RZ, R6.reuse ;  /* 0x000000ffff020224 */ /* 0x100fe200078e0006 */
[----:B------:R-:W-:Y:S01]  /*0360*/  @P2 MOV R12, R6 ;  /* 0x00000006000c2202 */ /* 0x000fe20000000f00 */
[--C-:B------:R-:W-:Y:S02]  /*0370*/  @P1 IMAD.MOV.U32 R11, RZ, RZ, R6.reuse ;  /* 0x000000ffff0b1224 */ /* 0x100fe400078e0006 */
[--C-:B------:R-:W-:Y:S02]  /*0380*/  @P3 IMAD.MOV.U32 R13, RZ, RZ, R6.reuse ;  /* 0x000000ffff0d3224 */ /* 0x100fe400078e0006 */
[--C-:B------:R-:W-:Y:S02]  /*0390*/  @P4 IMAD.MOV.U32 R14, RZ, RZ, R6.reuse ;  /* 0x000000ffff0e4224 */ /* 0x100fe400078e0006 */
        /* <DEDUP_REMOVED lines=14> */
[----:B------:R-:W-:-:S03]  /*0480*/  ISETP.EQ.AND P5, PT, R9, RZ, PT ;  /* 0x000000ff0900720c */ /* 0x000fc60003fa2270 */
[----:B------:R-:W-:Y:S01]  /*0490*/  @P3 IMAD.MOV.U32 R7, RZ, RZ, R2 ;  /* 0x000000ffff073224 */ /* 0x000fe200078e0002 */
[C---:B------:R-:W-:Y:S01]  /*04a0*/  ISETP.EQ.AND P3, PT, R9.reuse, -0x4, PT ;  /* 0xfffffffc0900780c */ /* 0x040fe20003f62270 */
[----:B------:R-:W-:Y:S01]  /*04b0*/  @P4 IMAD.MOV.U32 R7, RZ, RZ, R11 ;  /* 0x000000ffff074224 */ /* 0x000fe200078e000b */
[----:B------:R-:W-:Y:S01]  /*04c0*/  @P4 MOV R8, R2 ;  /* 0x0000000200084202 */ /* 0x000fe20000000f00 */
[----:B------:R-:W-:Y:S01]  /*04d0*/  @P2 IMAD.MOV.U32 R7, RZ, RZ, R12 ;  /* 0x000000ffff072224 */ /* 0x000fe200078e000c */
[----:B------:R-:W-:Y:S01]  /*04e0*/  ISETP.EQ.AND P4, PT, R9, 0x4, PT ;  /* 0x000000040900780c */ /* 0x000fe20003f82270 */
[----:B------:R-:W-:Y:S02]  /*04f0*/  @P1 IMAD.MOV.U32 R7, RZ, RZ, R13 ;  /* 0x000000ffff071224 */ /* 0x000fe400078e000d */
[----:B------:R-:W-:Y:S02]  /*0500*/  @P0 IMAD.MOV.U32 R7, RZ, RZ, R14 ;  /* 0x000000ffff070224 */ /* 0x000fe400078e000e */
[----:B------:R-:W-:Y:S01]  /*0510*/  @P2 IMAD.MOV.U32 R8, RZ, RZ, R11 ;  /* 0x000000ffff082224 */ /* 0x000fe200078e000b */
[----:B------:R-:W-:Y:S01]  /*0520*/  @P1 MOV R8, R12 ;  /* 0x0000000c00081202 */ /* 0x000fe20000000f00 */
[----:B------:R-:W-:-:S02]  /*0530*/  @P0 IMAD.MOV.U32 R8, RZ, RZ, R13 ;  /* 0x000000ffff080224 */ /* 0x000fc400078e000d */
[--C-:B------:R-:W-:Y:S01]  /*0540*/  @P3 IMAD.MOV.U32 R7, RZ, RZ, R10.reuse ;  /* 0x000000ffff073224 */ /* 0x100fe200078e000a */
[----:B------:R-:W-:Y:S01]  /*0550*/  @P3 MOV R8, R14 ;  /* 0x0000000e00083202 */ /* 0x000fe20000000f00 */
[----:B------:R-:W-:Y:S02]  /*0560*/  @P5 IMAD.MOV.U32 R7, RZ, RZ, R5 ;  /* 0x000000ffff075224 */ /* 0x000fe400078e0005 */
[----:B------:R-:W-:Y:S01]  /*0570*/  @P5 IMAD.MOV.U32 R8, RZ, RZ, R10 ;  /* 0x000000ffff085224 */ /* 0x000fe200078e000a */
[----:B------:R-:W-:Y:S01]  /*0580*/  @P4 MOV R8, R5 ;  /* 0x0000000500084202 */ /* 0x000fe20000000f00 */
[----:B------:R-:W-:Y:S01]  /*0590*/  IMAD.MOV.U32 R15, RZ, RZ, R7 ;  /* 0x000000ffff0f7224 */ /* 0x000fe200078e0007 */
[----:B------:R-:W-:Y:S06]  /*05a0*/  @!P6 BRA `(.L_x_54) ;  /* 0x00000000002ce947 */ /* 0x000fec0003800000 */
[----:B------:R-:W-:Y:S01]  /*05b0*/  @P2 IMAD.MOV.U32 R7, RZ, RZ, R2 ;  /* 0x000000ffff072224 */ /* 0x000fe200078e0002 */
[----:B------:R-:W-:Y:S01]  /*05c0*/  LOP3.LUT R6, R6, 0x1f, RZ, 0xc0, !PT ;  /* 0x0000001f06067812 */ /* 0x000fe200078ec0ff */
[----:B------:R-:W-:Y:S01]  /*05d0*/  @P1 IMAD.MOV.U32 R7, RZ, RZ, R11 ;  /* 0x000000ffff071224 */ /* 0x000fe200078e000b */
[----:B------:R-:W-:Y:S01]  /*05e0*/  @P0 MOV R7, R12 ;  /* 0x0000000c00070202 */ /* 0x000fe20000000f00 */
[----:B------:R-:W-:Y:S01]  /*05f0*/  @P3 IMAD.MOV.U32 R7, RZ, RZ, R13 ;  /* 0x000000ffff073224 */ /* 0x000fe200078e000d */
[----:B------:R-:W-:Y:S01]  /*0600*/  ISETP.EQ.AND P0, PT, R9, 0x8, PT ;  /* 0x000000080900780c */ /* 0x000fe20003f02270 */
[----:B------:R-:W-:Y:S01]  /*0610*/  @P5 IMAD.MOV.U32 R7, RZ, RZ, R14 ;  /* 0x000000ffff075224 */ /* 0x000fe200078e000e */
[----:B------:R-:W-:Y:S01]  /*0620*/  SHF.L.W.U32.HI R15, R8, R6, R15 ;  /* 0x00000006080f7219 */ /* 0x000fe20000010e0f */
[----:B------:R-:W-:-:S10]  /*0630*/  @P4 IMAD.MOV.U32 R7, RZ, RZ, R10 ;  /* 0x000000ffff074224 */ /* 0x000fd400078e000a */
[----:B------:R-:W-:-:S04]  /*0640*/  @P0 MOV R7, R5 ;  /* 0x0000000500070202 */ /* 0x000fc80000000f00 */
[----:B------:R-:W-:-:S07]  /*0650*/  SHF.L.W.U32.HI R8, R7, R6, R8 ;  /* 0x0000000607087219 */ /* 0x000fce0000010e08 */
.L_x_54:
[----:B------:R-:W-:Y:S05]  /*0660*/  BSYNC.RECONVERGENT B1 ;  /* 0x0000000000017941 */ /* 0x000fea0003800200 */
.L_x_53:
        /* <DEDUP_REMOVED lines=9> */
[----:B------:R-:W0:Y:S01]  /*0700*/  I2F.F64.S64 R6, R8 ;  /* 0x0000000800067312 */ /* 0x000e220000301c00 */
[C---:B------:R-:W-:Y:S02]  /*0710*/  LOP3.LUT R4, R5.reuse, R4, RZ, 0x3c, !PT ;  /* 0x0000000405047212 */ /* 0x040fe400078e3cff */
[----:B------:R-:W-:Y:S02]  /*0720*/  LEA.HI R15, R5, R15, RZ, 0x1 ;  /* 0x0000000f050f7211 */ /* 0x000fe400078f08ff */
[----:B------:R-:W-:-:S03]  /*0730*/  ISETP.GE.AND P1, PT, R4, RZ, PT ;  /* 0x000000ff0400720c */ /* 0x000fc60003f26270 */
[----:B------:R-:W-:-:S04]  /*0740*/  IMAD.MOV R4, RZ, RZ, -R15 ;  /* 0x000000ffff047224 */ /* 0x000fc800078e0a0f */
[----:B------:R-:W-:Y:S01]  /*0750*/  @!P0 IMAD.MOV.U32 R15, RZ, RZ, R4 ;  /* 0x000000ffff0f8224 */ /* 0x000fe200078e0004 */
[----:B0-----:R-:W-:-:S10]  /*0760*/  DMUL R6, R6, UR4 ;  /* 0x0000000406067c28 */ /* 0x001fd40008000000 */
[----:B------:R-:W0:Y:S02]  /*0770*/  F2F.F32.F64 R6, R6 ;  /* 0x0000000600067310 */ /* 0x000e240000301000 */
[----:B0-----:R-:W-:-:S07]  /*0780*/  FSEL R8, -R6, R6, !P1 ;  /* 0x0000000606087208 */ /* 0x001fce0004800100 */
.L_x_51:
[----:B------:R-:W-:Y:S05]  /*0790*/  BSYNC.RECONVERGENT B0 ;  /* 0x0000000000007941 */ /* 0x000fea0003800200 */
.L_x_50:
[----:B------:R-:W-:Y:S01]  /*07a0*/  MOV R5, 0x3c190000 ;  /* 0x3c19000000057802 */ /* 0x000fe20000000f00 */
[C---:B------:R-:W-:Y:S01]  /*07b0*/  FMUL R6, R8.reuse, R8 ;  /* 0x0000000808067220 */ /* 0x040fe20000400000 */
[----:B------:R-:W-:Y:S01]  /*07c0*/  FSETP.NEU.AND P0, PT, |R8|, 0.00049096695147454738617, PT ;  /* 0x3a00b43c0800780b */ /* 0x000fe20003f0d200 */
[----:B------:R-:W0:Y:S01]  /*07d0*/  LDCU UR4, c[0x0][0x380] ;  /* 0x00007000ff0477ac */ /* 0x000e220008000800 */
[----:B------:R-:W-:Y:S01]  /*07e0*/  LOP3.LUT R15, R15, 0x1, RZ, 0xc0, !PT ;  /* 0x000000010f0f7812 */ /* 0x000fe200078ec0ff */
[----:B------:R-:W-:-:S03]  /*07f0*/  FFMA R5, R6, R5, 0.003265380859375 ;  /* 0x3b56000006057423 */ /* 0x000fc60000000005 */
[----:B------:R-:W-:Y:S01]  /*0800*/  ISETP.NE.U32.AND P1, PT, R15, 0x1, PT ;  /* 0x000000010f00780c */ /* 0x000fe20003f25070 */
[----:B------:R-:W-:-:S04]  /*0810*/  FFMA R5, R6, R5, 0.0242919921875 ;  /* 0x3cc7000006057423 */ /* 0x000fc80000000005 */
[----:B------:R-:W-:-:S04]  /*0820*/  FFMA R5, R6, R5, 0.053466796875 ;  /* 0x3d5b000006057423 */ /* 0x000fc80000000005 */
[C---:B------:R-:W-:Y:S02]  /*0830*/  FFMA R7, R6.reuse, R5, 0.13337790966033935547 ;  /* 0x3e08943806077423 */ /* 0x040fe40000000005 */
[----:B------:R-:W1:Y:S02]  /*0840*/  LDC.64 R4, c[0x0][0x390] ;  /* 0x0000e400ff047b82 */ /* 0x000e640000000a00 */
[C---:B------:R-:W-:Y:S01]  /*0850*/  FFMA R7, R6.reuse, R7, 0.33333230018615722656 ;  /* 0x3eaaaa8806077423 */ /* 0x040fe20000000007 */
[----:B------:R-:W-:-:S04]  /*0860*/  FMUL R6, R6, R8 ;  /* 0x0000000806067220 */ /* 0x000fc80000400000 */
[----:B------:R-:W-:-:S06]  /*0870*/  @P0 FFMA R8, R7, R6, R8 ;  /* 0x0000000607080223 */ /* 0x000fcc0000000008 */
[----:B------:R-:W2:Y:S01]  /*0880*/  @!P1 MUFU.RCP R8, -R8 ;  /* 0x8000000800089308 */ /* 0x000ea20000001000 */
[----:B-1----:R-:W-:-:S04]  /*0890*/  IMAD.WIDE R4, R3, 0x4, R4 ;  /* 0x0000000403047825 */ /* 0x002fc800078e0204 */
[----:B------:R-:W-:Y:S01]  /*08a0*/  IMAD.IADD R3, R0, 0x1, R3 ;  /* 0x0000000100037824 */ /* 0x000fe200078e0203 */
[----:B--2---:R1:W-:Y:S04]  /*08b0*/  STG.E desc[UR6][R4.64], R8 ;  /* 0x0000000804007986 */ /* 0x0043e8000c101906 */
[----:B0-----:R-:W-:-:S13]  /*08c0*/  ISETP.GE.AND P0, PT, R3, UR4, PT ;  /* 0x0000000403007c0c */ /* 0x001fda000bf06270 */
[----:B-1----:R-:W-:Y:S05]  /*08d0*/  @!P0 BRA `(.L_x_55) ;  /* 0xfffffff400fc8947 */ /* 0x002fea000383ffff */
[----:B------:R-:W-:Y:S05]  /*08e0*/  EXIT ;  /* 0x000000000000794d */ /* 0x000fea0003800000 */
.L_x_56:
        /* <DEDUP_REMOVED lines=9> */
.L_x_82:


//--------------------- .text._Z13OmgCos_kerneliPKfPf --------------------------
	.section	.text._Z13OmgCos_kerneliPKfPf,"ax",@progbits
	.align	128
        .global         _Z13OmgCos_kerneliPKfPf
        .type           _Z13OmgCos_kerneliPKfPf,@function
        .size           _Z13OmgCos_kerneliPKfPf,(.L_x_83 - _Z13OmgCos_kerneliPKfPf)
        .other          _Z13OmgCos_kerneliPKfPf,@"STO_CUDA_ENTRY STV_DEFAULT"
_Z13OmgCos_kerneliPKfPf:
.text._Z13OmgCos_kerneliPKfPf:
        /* <DEDUP_REMOVED lines=13> */
.L_x_62:
[----:B------:R-:W1:Y:S02]  /*00d0*/  LDC.64 R6, c[0x0][0x388] ;  /* 0x0000e200ff067b82 */ /* 0x000e640000000a00 */
[----:B-1----:R-:W-:-:S05]  /*00e0*/  IMAD.WIDE R6, R3, 0x4, R6 ;  /* 0x0000000403067825 */ /* 0x002fca00078e0206 */
[----:B0-----:R-:W2:Y:S01]  /*00f0*/  LDG.E R0, desc[UR6][R6.64] ;  /* 0x0000000606007981 */ /* 0x001ea2000c1e1900 */
[----:B------:R-:W-:Y:S01]  /*0100*/  BSSY.RECONVERGENT B0, `(.L_x_57) ;  /* 0x0000069000007945 */ /* 0x000fe20003800200 */
[C---:B--2---:R-:W-:Y:S01]  /*0110*/  FMUL R5, R0.reuse, 0.63661974668502807617 ;  /* 0x3f22f98300057820 */ /* 0x044fe20000400000 */
        /* <DEDUP_REMOVED lines=18> */
.L_x_59:
[----:B0-----:R-:W-:Y:S01]  /*0240*/  IMAD.U32 R8, RZ, RZ, UR8 ;  /* 0x00000008ff087e24 */ /* 0x001fe2000f8e00ff */
[----:B------:R-:W-:-:S05]  /*0250*/  MOV R9, UR9 ;  /* 0x0000000900097c02 */ /* 0x000fca0008000f00 */
        /* <DEDUP_REMOVED lines=10> */
[C---:B------:R-:W-:Y:S01]  /*0300*/  ISETP.EQ.AND P5, PT, R16.reuse, 0x14, PT ;  /* 0x000000141000780c */ /* 0x040fe20003fa2270 */
[----:B------:R-:W-:Y:S02]  /*0310*/  VIADD R16, R16, 0x4 ;  /* 0x0000000410107836 */ /* 0x000fe40000000000 */
        /* <DEDUP_REMOVED lines=23> */
[----:B------:R-:W-:Y:S02]  /*0490*/  @P3 MOV R7, R4 ;  /* 0x0000000400073202 */ /* 0x000fe40000000f00 */
[C---:B------:R-:W-:Y:S01]  /*04a0*/  ISETP.EQ.AND P3, PT, R9.reuse, -0x4, PT ;  /* 0xfffffffc0900780c */ /* 0x040fe20003f62270 */
[----:B------:R-:W-:Y:S02]  /*04b0*/  @P4 IMAD.MOV.U32 R8, RZ, RZ, R4 ;  /* 0x000000ffff084224 */ /* 0x000fe400078e0004 */
[----:B------:R-:W-:Y:S01]  /*04c0*/  @P4 IMAD.MOV.U32 R7, RZ, RZ, R12 ;  /* 0x000000ffff074224 */ /* 0x000fe200078e000c */
[----:B------:R-:W-:Y:S01]  /*04d0*/  ISETP.EQ.AND P4, PT, R9, 0x4, PT ;  /* 0x000000040900780c */ /* 0x000fe20003f82270 */
[----:B------:R-:W-:Y:S02]  /*04e0*/  @P2 IMAD.MOV.U32 R7, RZ, RZ, R13 ;  /* 0x000000ffff072224 */ /* 0x000fe400078e000d */
[----:B------:R-:W-:Y:S02]  /*04f0*/  @P1 IMAD.MOV.U32 R7, RZ, RZ, R14 ;  /* 0x000000ffff071224 */ /* 0x000fe400078e000e */
[----:B------:R-:W-:-:S02]  /*0500*/  @P0 IMAD.MOV.U32 R7, RZ, RZ, R10 ;  /* 0x000000ffff070224 */ /* 0x000fc400078e000a */
[----:B------:R-:W-:Y:S01]  /*0510*/  @P2 IMAD.MOV.U32 R8, RZ, RZ, R12 ;  /* 0x000000ffff082224 */ /* 0x000fe200078e000c */
[----:B------:R-:W-:Y:S01]  /*0520*/  @P1 MOV R8, R13 ;  /* 0x0000000d00081202 */ /* 0x000fe20000000f00 */
[----:B------:R-:W-:Y:S01]  /*0530*/  @P0 IMAD.MOV.U32 R8, RZ, RZ, R14 ;  /* 0x000000ffff080224 */ /* 0x000fe200078e000e */
[----:B------:R-:W-:Y:S01]  /*0540*/  @P3 MOV R7, R11 ;  /* 0x0000000b00073202 */ /* 0x000fe20000000f00 */
[----:B------:R-:W-:Y:S02]  /*0550*/  @P5 IMAD.MOV.U32 R7, RZ, RZ, R5 ;  /* 0x000000ffff075224 */ /* 0x000fe400078e0005 */
[----:B------:R-:W-:Y:S02]  /*0560*/  @P3 IMAD.MOV.U32 R8, RZ, RZ, R10 ;  /* 0x000000ffff083224 */ /* 0x000fe400078e000a */
[----:B------:R-:W-:Y:S02]  /*0570*/  @P5 IMAD.MOV.U32 R8, RZ, RZ, R11 ;  /* 0x000000ffff085224 */ /* 0x000fe400078e000b */
[----:B------:R-:W-:-:S02]  /*0580*/  @P4 IMAD.MOV.U32 R8, RZ, RZ, R5 ;  /* 0x000000ffff084224 */ /* 0x000fc400078e0005 */
[----:B------:R-:W-:Y:S01]  /*0590*/  IMAD.MOV.U32 R15, RZ, RZ, R7 ;  /* 0x000000ffff0f7224 */ /* 0x000fe200078e0007 */
[----:B------:R-:W-:Y:S06]  /*05a0*/  @!P6 BRA `(.L_x_61) ;  /* 0x00000000002ce947 */ /* 0x000fec0003800000 */
[----:B------:R-:W-:Y:S01]  /*05b0*/  @P2 MOV R7, R4 ;  /* 0x0000000400072202 */ /* 0x000fe20000000f00 */
[----:B------:R-:W-:Y:S01]  /*05c0*/  @P1 IMAD.MOV.U32 R7, RZ, RZ, R12 ;  /* 0x000000ffff071224 */ /* 0x000fe200078e000c */
[----:B------:R-:W-:Y:S01]  /*05d0*/  LOP3.LUT R6, R6, 0x1f, RZ, 0xc0, !PT ;  /* 0x0000001f06067812 */ /* 0x000fe200078ec0ff */
[----:B------:R-:W-:Y:S01]  /*05e0*/  @P0 IMAD.MOV.U32 R7, RZ, RZ, R13 ;  /* 0x000000ffff070224 */ /* 0x000fe200078e000d */
[----:B------:R-:W-:Y:S01]  /*05f0*/  ISETP.EQ.AND P0, PT, R9, 0x8, PT ;  /* 0x000000080900780c */ /* 0x000fe20003f02270 */
[----:B------:R-:W-:Y:S01]  /*0600*/  @P3 IMAD.MOV.U32 R7, RZ, RZ, R14 ;  /* 0x000000ffff073224 */ /* 0x000fe200078e000e */
[----:B------:R-:W-:Y:S01]  /*0610*/  @P5 MOV R7, R10 ;  /* 0x0000000a00075202 */ /* 0x000fe20000000f00 */
[----:B------:R-:W-:Y:S01]  /*0620*/  @P4 IMAD.MOV.U32 R7, RZ, RZ, R11 ;  /* 0x000000ffff074224 */ /* 0x000fe200078e000b */
[----:B------:R-:W-:-:S09]  /*0630*/  SHF.L.W.U32.HI R15, R8, R6, R15 ;  /* 0x00000006080f7219 */ /* 0x000fd20000010e0f */
[----:B------:R-:W-:-:S05]  /*0640*/  @P0 IMAD.MOV.U32 R7, RZ, RZ, R5 ;  /* 0x000000ffff070224 */ /* 0x000fca00078e0005 */
[----:B------:R-:W-:-:S07]  /*0650*/  SHF.L.W.U32.HI R8, R7, R6, R8 ;  /* 0x0000000607087219 */ /* 0x000fce0000010e08 */
.L_x_61:
[----:B------:R-:W-:Y:S05]  /*0660*/  BSYNC.RECONVERGENT B1 ;  /* 0x0000000000017941 */ /* 0x000fea0003800200 */
.L_x_60:
        /* <DEDUP_REMOVED lines=12> */
[----:B------:R-:W-:Y:S02]  /*0730*/  ISETP.GE.AND P1, PT, R0, RZ, PT ;  /* 0x000000ff0000720c */ /* 0x000fe40003f26270 */
[----:B------:R-:W-:-:S05]  /*0740*/  IADD3 R0, PT, PT, -R5, RZ, RZ ;  /* 0x000000ff05007210 */ /* 0x000fca0007ffe1ff */
[----:B------:R-:W-:Y:S01]  /*0750*/  @!P0 IMAD.MOV.U32 R5, RZ, RZ, R0 ;  /* 0x000000ffff058224 */ /* 0x000fe200078e0000 */
[----:B0-----:R-:W-:-:S10]  /*0760*/  DMUL R6, R6, UR4 ;  /* 0x0000000406067c28 */ /* 0x001fd40008000000 */
[----:B------:R-:W0:Y:S02]  /*0770*/  F2F.F32.F64 R6, R6 ;  /* 0x0000000600067310 */ /* 0x000e240000301000 */
[----:B0-----:R-:W-:-:S07]  /*0780*/  FSEL R8, -R6, R6, !P1 ;  /* 0x0000000606087208 */ /* 0x001fce0004800100 */
.L_x_58:
[----:B------:R-:W-:Y:S05]  /*0790*/  BSYNC.RECONVERGENT B0 ;  /* 0x0000000000007941 */ /* 0x000fea0003800200 */
.L_x_57:
[----:B------:R-:W-:Y:S02]  /*07a0*/  IMAD.MOV.U32 R0, RZ, RZ, 0x37cbac00 ;  /* 0x37cbac00ff007424 */ /* 0x000fe400078e00ff */
[----:B------:R-:W-:Y:S01]  /*07b0*/  FMUL R9, R8, R8 ;  /* 0x0000000808097220 */ /* 0x000fe20000400000 */
[----:B------:R-:W-:Y:S01]  /*07c0*/  LOP3.LUT R15, R5, 0x1, RZ, 0xc0, !PT ;  /* 0x00000001050f7812 */ /* 0x000fe200078ec0ff */
[----:B------:R-:W0:Y:S01]  /*07d0*/  LDC.64 R6, c[0x0][0x390] ;  /* 0x0000e400ff067b82 */ /* 0x000e220000000a00 */
[----:B------:R-:W-:Y:S02]  /*07e0*/  IMAD.MOV.U32 R16, RZ, RZ, 0x3c0885e4 ;  /* 0x3c0885e4ff107424 */ /* 0x000fe400078e00ff */
[----:B------:R-:W-:Y:S01]  /*07f0*/  FFMA R0, R9, R0, -0.0013887860113754868507 ;  /* 0xbab607ed09007423 */ /* 0x000fe20000000000 */
[----:B------:R-:W-:Y:S01]  /*0800*/  ISETP.NE.U32.AND P0, PT, R15, 0x1, PT ;  /* 0x000000010f00780c */ /* 0x000fe20003f05070 */
[----:B------:R-:W-:Y:S01]  /*0810*/  IMAD.MOV.U32 R15, RZ, RZ, 0x3e2aaaa8 ;  /* 0x3e2aaaa8ff0f7424 */ /* 0x000fe200078e00ff */
[----:B------:R-:W-:Y:S01]  /*0820*/  IADD3 R5, PT, PT, R5, 0x1, RZ ;  /* 0x0000000105057810 */ /* 0x000fe20007ffe0ff */
[----:B------:R-:W1:Y:S01]  /*0830*/  LDCU UR4, c[0x0][0x380] ;  /* 0x00007000ff0477ac */ /* 0x000e620008000800 */
[----:B------:R-:W-:-:S02]  /*0840*/  FSEL R0, R0, -0.00019574658654164522886, P0 ;  /* 0xb94d415300007808 */ /* 0x000fc40000000000 */
[----:B------:R-:W-:Y:S02]  /*0850*/  FSEL R16, R16, 0.041666727513074874878, !P0 ;  /* 0x3d2aaabb10107808 */ /* 0x000fe40004000000 */
[----:B------:R-:W-:Y:S02]  /*0860*/  LOP3.LUT P1, RZ, R5, 0x2, RZ, 0xc0, !PT ;  /* 0x0000000205ff7812 */ /* 0x000fe4000782c0ff */
[----:B------:R-:W-:Y:S01]  /*0870*/  FSEL R5, -R15, -0.4999999701976776123, !P0 ;  /* 0xbeffffff0f057808 */ /* 0x000fe20004000100 */
[----:B------:R-:W-:Y:S01]  /*0880*/  FFMA R16, R9, R0, R16 ;  /* 0x0000000009107223 */ /* 0x000fe20000000010 */
[----:B------:R-:W-:-:S03]  /*0890*/  FSEL R0, R8, 1, !P0 ;  /* 0x3f80000008007808 */ /* 0x000fc60004000000 */
[C---:B------:R-:W-:Y:S02]  /*08a0*/  FFMA R5, R9.reuse, R16, R5 ;  /* 0x0000001009057223 */ /* 0x040fe40000000005 */
[----:B------:R-:W-:-:S04]  /*08b0*/  FFMA R9, R9, R0, RZ ;  /* 0x0000000009097223 */ /* 0x000fc800000000ff */
[----:B------:R-:W-:Y:S01]  /*08c0*/  FFMA R5, R9, R5, R0 ;  /* 0x0000000509057223 */ /* 0x000fe20000000000 */
[----:B0-----:R-:W-:-:S04]  /*08d0*/  IMAD.WIDE R6, R3, 0x4, R6 ;  /* 0x0000000403067825 */ /* 0x001fc800078e0206 */
[----:B------:R-:W-:Y:S01]  /*08e0*/  @P1 FADD R5, RZ, -R5 ;  /* 0x80000005ff051221 */ /* 0x000fe20000000000 */
[----:B------:R-:W-:-:S04]  /*08f0*/  IMAD.IADD R3, R2, 0x1, R3 ;  /* 0x0000000102037824 */ /* 0x000fc800078e0203 */
[----:B------:R2:W-:Y:S01]  /*0900*/  STG.E desc[UR6][R6.64], R5 ;  /* 0x0000000506007986 */ /* 0x0005e2000c101906 */
[----:B-1----:R-:W-:-:S13]  /*0910*/  ISETP.GE.AND P0, PT, R3, UR4, PT ;  /* 0x0000000403007c0c */ /* 0x002fda000bf06270 */
[----:B--2---:R-:W-:Y:S05]  /*0920*/  @!P0 BRA `(.L_x_62) ;  /* 0xfffffff400e88947 */ /* 0x004fea000383ffff */
[----:B------:R-:W-:Y:S05]  /*0930*/  EXIT ;  /* 0x000000000000794d */ /* 0x000fea0003800000 */
.L_x_63:
        /* <DEDUP_REMOVED lines=12> */
.L_x_83:


//--------------------- .text._Z13OmgSin_kerneliPKfPf --------------------------
	.section	.text._Z13OmgSin_kerneliPKfPf,"ax",@progbits
	.align	128
        .global         _Z13OmgSin_kerneliPKfPf
        .type           _Z13OmgSin_kerneliPKfPf,@function
        .size           _Z13OmgSin_kerneliPKfPf,(.L_x_84 - _Z13OmgSin_kerneliPKfPf)
        .other          _Z13OmgSin_kerneliPKfPf,@"STO_CUDA_ENTRY STV_DEFAULT"
_Z13OmgSin_kerneliPKfPf:
.text._Z13OmgSin_kerneliPKfPf:
        /* <DEDUP_REMOVED lines=13> */
.L_x_69:
        /* <DEDUP_REMOVED lines=23> */
.L_x_66:
        /* <DEDUP_REMOVED lines=61> */
[----:B------:R-:W-:Y:S01]  /*0610*/  SHF.L.W.U32.HI R15, R8, R6, R15 ;  /* 0x00000006080f7219 */ /* 0x000fe20000010e0f */
[----:B------:R-:W-:Y:S01]  /*0620*/  @P5 IMAD.MOV.U32 R7, RZ, RZ, R10 ;  /* 0x000000ffff075224 */ /* 0x000fe200078e000a */
[----:B------:R-:W-:-:S09]  /*0630*/  @P4 MOV R7, R11 ;  /* 0x0000000b00074202 */ /* 0x000fd20000000f00 */
[----:B------:R-:W-:-:S05]  /*0640*/  @P0 IMAD.MOV.U32 R7, RZ, RZ, R5 ;  /* 0x000000ffff070224 */ /* 0x000fca00078e0005 */
[----:B------:R-:W-:-:S07]  /*0650*/  SHF.L.W.U32.HI R8, R7, R6, R8 ;  /* 0x0000000607087219 */ /* 0x000fce0000010e08 */
.L_x_68:
[----:B------:R-:W-:Y:S05]  /*0660*/  BSYNC.RECONVERGENT B1 ;  /* 0x0000000000017941 */ /* 0x000fea0003800200 */
.L_x_67:
        /* <DEDUP_REMOVED lines=18> */
.L_x_65:
[----:B------:R-:W-:Y:S05]  /*0790*/  BSYNC.RECONVERGENT B0 ;  /* 0x0000000000007941 */ /* 0x000fea0003800200 */
.L_x_64:
[----:B------:R-:W-:Y:S01]  /*07a0*/  MOV R0, 0x37cbac00 ;  /* 0x37cbac0000007802 */ /* 0x000fe20000000f00 */
[----:B------:R-:W-:Y:S01]  /*07b0*/  FMUL R9, R8, R8 ;  /* 0x0000000808097220 */ /* 0x000fe20000400000 */
[----:B------:R-:W-:Y:S01]  /*07c0*/  LOP3.LUT R15, R5, 0x1, RZ, 0xc0, !PT ;  /* 0x00000001050f7812 */ /* 0x000fe200078ec0ff */
[----:B------:R-:W0:Y:S01]  /*07d0*/  LDC.64 R6, c[0x0][0x390] ;  /* 0x0000e400ff067b82 */ /* 0x000e220000000a00 */
[----:B------:R-:W-:Y:S02]  /*07e0*/  IMAD.MOV.U32 R16, RZ, RZ, 0x3d2aaabb ;  /* 0x3d2aaabbff107424 */ /* 0x000fe400078e00ff */
[----:B------:R-:W-:Y:S01]  /*07f0*/  FFMA R0, R9, R0, -0.0013887860113754868507 ;  /* 0xbab607ed09007423 */ /* 0x000fe20000000000 */
[----:B------:R-:W-:Y:S01]  /*0800*/  ISETP.NE.U32.AND P0, PT, R15, 0x1, PT ;  /* 0x000000010f00780c */ /* 0x000fe20003f05070 */
[----:B------:R-:W-:Y:S01]  /*0810*/  IMAD.MOV.U32 R15, RZ, RZ, 0x3effffff ;  /* 0x3effffffff0f7424 */ /* 0x000fe200078e00ff */
[----:B------:R-:W-:Y:S01]  /*0820*/  LOP3.LUT P1, RZ, R5, 0x2, RZ, 0xc0, !PT ;  /* 0x0000000205ff7812 */ /* 0x000fe2000782c0ff */
[----:B------:R-:W1:Y:S01]  /*0830*/  LDCU UR4, c[0x0][0x380] ;  /* 0x00007000ff0477ac */ /* 0x000e620008000800 */
[----:B------:R-:W-:-:S02]  /*0840*/  FSEL R0, R0, -0.00019574658654164522886, !P0 ;  /* 0xb94d415300007808 */ /* 0x000fc40004000000 */
[----:B------:R-:W-:Y:S02]  /*0850*/  FSEL R16, R16, 0.0083327032625675201416, !P0 ;  /* 0x3c0885e410107808 */ /* 0x000fe40004000000 */
[----:B------:R-:W-:-:S03]  /*0860*/  FSEL R5, -R15, -0.16666662693023681641, !P0 ;  /* 0xbe2aaaa80f057808 */ /* 0x000fc60004000100 */
[----:B------:R-:W-:Y:S01]  /*0870*/  FFMA R16, R9, R0, R16 ;  /* 0x0000000009107223 */ /* 0x000fe20000000010 */
[----:B------:R-:W-:-:S03]  /*0880*/  FSEL R0, R8, 1, P0 ;  /* 0x3f80000008007808 */ /* 0x000fc60000000000 */
        /* <DEDUP_REMOVED lines=10> */
.L_x_70:
        /* <DEDUP_REMOVED lines=13> */
.L_x_84:


//--------------------- .nv.global.init           --------------------------
	.section	.nv.global.init,"aw",@progbits
	.align	4
.nv.global.init:
	.type		__cudart_i2opi_f,@object
	.size		__cudart_i2opi_f,(.L_0 - __cudart_i2opi_f)
__cudart_i2opi_f:
        /*0000*/ 	.byte	0x41, 0x90, 0x43, 0x3c, 0x99, 0x95, 0x62, 0xdb, 0xc0, 0xdd, 0x34, 0xf5, 0xd1, 0x57, 0x27, 0xfc
        /*0010*/ 	.byte	0x29, 0x15, 0x44, 0x4e, 0x6e, 0x83, 0xf9, 0xa2
.L_0:


//--------------------- .nv.shared.reserved.0     --------------------------
	.section	.nv.shared.reserved.0,"aw",@nobits
	.weak		__nv_reservedSMEM_offset_0_alias
	.size		__nv_reservedSMEM_offset_0_alias, 0, 64
	.other		__nv_reservedSMEM_offset_0_alias,@"STO_CUDA_RESERVED_SHARED STV_DEFAULT"
__nv_reservedSMEM_offset_0_alias:
	.zero		0
	.zero		64


//--------------------- .nv.constant0._Z15OmgRound_kerneliPKfPf --------------------------
	.section	.nv.constant0._Z15OmgRound_kerneliPKfPf,"a",@progbits
	.sectionflags	@""
	.align	4
.nv.constant0._Z15OmgRound_kerneliPKfPf:
	.zero		920


//--------------------- .nv.constant0._Z15OmgFloor_kerneliPKfPf --------------------------
	.section	.nv.constant0._Z15OmgFloor_kerneliPKfPf,"a",@progbits
	.sectionflags	@""
	.align	4
.nv.constant0._Z15OmgFloor_kerneliPKfPf:
	.zero		920


//--------------------- .nv.constant0._Z14OmgCeil_kerneliPKfPf --------------------------
	.section	.nv.constant0._Z14OmgCeil_kerneliPKfPf,"a",@progbits
	.sectionflags	@""
	.align	4
.nv.constant0._Z14OmgCeil_kerneliPKfPf:
	.zero		920


//--------------------- .nv.constant0._Z13OmgFix_kerneliPKfPf --------------------------
	.section	.nv.constant0._Z13OmgFix_kerneliPKfPf,"a",@progbits
	.sectionflags	@""
	.align	4
.nv.constant0._Z13OmgFix_kerneliPKfPf:
	.zero		920


//--------------------- .nv.constant0._Z13OmgAbs_kerneliPKfPf --------------------------
	.section	.nv.constant0._Z13OmgAbs_kerneliPKfPf,"a",@progbits
	.sectionflags	@""
	.align	4
.nv.constant0._Z13OmgAbs_kerneliPKfPf:
	.zero		920


//--------------------- .nv.constant0._Z13OmgExp_kerneliPKfPf --------------------------
	.section	.nv.constant0._Z13OmgExp_kerneliPKfPf,"a",@progbits
	.sectionflags	@""
	.align	4
.nv.constant0._Z13OmgExp_kerneliPKfPf:
	.zero		920


//--------------------- .nv.constant0._Z15OmgLog10_kerneliPKfPf --------------------------
	.section	.nv.constant0._Z15OmgLog10_kerneliPKfPf,"a",@progbits
	.sectionflags	@""
	.align	4
.nv.constant0._Z15OmgLog10_kerneliPKfPf:
	.zero		920


//--------------------- .nv.constant0._Z14OmgLog2_kerneliPKfPf --------------------------
	.section	.nv.constant0._Z14OmgLog2_kerneliPKfPf,"a",@progbits
	.sectionflags	@""
	.align	4
.nv.constant0._Z14OmgLog2_kerneliPKfPf:
	.zero		920


//--------------------- .nv.constant0._Z13OmgLog_kerneliPKfPf --------------------------
	.section	.nv.constant0._Z13OmgLog_kerneliPKfPf,"a",@progbits
	.sectionflags	@""
	.align	4
.nv.constant0._Z13OmgLog_kerneliPKfPf:
	.zero		920


//--------------------- .nv.constant0._Z13OmgCot_kerneliPKfPf --------------------------
	.section	.nv.constant0._Z13OmgCot_kerneliPKfPf,"a",@progbits
	.sectionflags	@""
	.align	4
.nv.constant0._Z13OmgCot_kerneliPKfPf:
	.zero		920


//--------------------- .nv.constant0._Z13OmgTan_kerneliPKfPf --------------------------
	.section	.nv.constant0._Z13OmgTan_kerneliPKfPf,"a",@progbits
	.sectionflags	@""
	.align	4
.nv.constant0._Z13OmgTan_kerneliPKfPf:
	.zero		920


//--------------------- .nv.constant0._Z13OmgCos_kerneliPKfPf --------------------------
	.section	.nv.constant0._Z13OmgCos_kerneliPKfPf,"a",@progbits
	.sectionflags	@""
	.align	4
.nv.constant0._Z13OmgCos_kerneliPKfPf:
	.zero		920


//--------------------- .nv.constant0._Z13OmgSin_kerneliPKfPf --------------------------
	.section	.nv.constant0._Z13OmgSin_kerneliPKfPf,"a",@progbits
	.sectionflags	@""
	.align	4
.nv.constant0._Z13OmgSin_kerneliPKfPf:
	.zero		920


//--------------------- SYMBOLS --------------------------

	.type		.nv.reservedSmem.offset0,@object
	.size		.nv.reservedSmem.offset0,0x4
